	.target	sm_86

	.elftype	@"ET_EXEC"


//--------------------- .note.nv.tkinfo           --------------------------
	.section	.note.nv.tkinfo,"",@"SHT_NOTE"
	.sectionflags	@"SHF_NOTE_NV_TKINFO"
	.tkinfo
        /*0018*/ 	.word	0x00000002
        /*0030*/ 	.string	""
        /*0030*/ 	.string	"ptxas"
        /*0030*/ 	.string	"Cuda compilation tools, release 13.1, V13.1.80"
        /*0030*/ 	.string	"Build cuda_13.1.r13.1/compiler.36836380_0"
        /*0030*/ 	.string	"-v  -arch sm_86 "



//--------------------- .note.nv.cuinfo           --------------------------
	.section	.note.nv.cuinfo,"",@"SHT_NOTE"
	.sectionflags	@"SHF_NOTE_NV_CUINFO"
        /*0018*/ 	.short	0x0002
        /*001a*/ 	.short	0x0050
        /*001c*/ 	.short	0x0083
	.zero		2


//--------------------- .nv.info                  --------------------------
	.section	.nv.info,"",@"SHT_CUDA_INFO"
	.align	4


	//----- nvinfo : EIATTR_REGCOUNT
	.align		4
        /*0000*/ 	.byte	0x04, 0x2f
        /*0002*/ 	.short	(.L_1 - .L_0)
	.align		4
.L_0:
        /*0004*/ 	.word	index@(gemm_mma_kernel)
        /*0008*/ 	.word	0x0000003f


	//----- nvinfo : EIATTR_FRAME_SIZE
	.align		4
.L_1:
        /*000c*/ 	.byte	0x04, 0x11
        /*000e*/ 	.short	(.L_3 - .L_2)
	.align		4
.L_2:
        /*0010*/ 	.word	index@(gemm_mma_kernel)
        /*0014*/ 	.word	0x00000000


	//----- nvinfo : EIATTR_MIN_STACK_SIZE
	.align		4
.L_3:
        /*0018*/ 	.byte	0x04, 0x12
        /*001a*/ 	.short	(.L_5 - .L_4)
	.align		4
.L_4:
        /*001c*/ 	.word	index@(gemm_mma_kernel)
        /*0020*/ 	.word	0x00000000
.L_5:


//--------------------- .nv.info.gemm_mma_kernel  --------------------------
	.section	.nv.info.gemm_mma_kernel,"",@"SHT_CUDA_INFO"
	.sectionflags	@""
	.align	4


	//----- nvinfo : EIATTR_CUDA_API_VERSION
	.align		4
        /*0000*/ 	.byte	0x04, 0x37
        /*0002*/ 	.short	(.L_7 - .L_6)
.L_6:
        /*0004*/ 	.word	0x00000083


	//----- nvinfo : EIATTR_SW2861232_WAR
	.align		4
.L_7:
        /*0008*/ 	.byte	0x01, 0x35
	.zero		2


	//----- nvinfo : EIATTR_PARAM_CBANK
	.align		4
        /*000c*/ 	.byte	0x04, 0x0a
        /*000e*/ 	.short	(.L_9 - .L_8)
	.align		4
.L_8:
        /*0010*/ 	.word	index@(.nv.constant0.gemm_mma_kernel)
        /*0014*/ 	.short	0x0160
        /*0016*/ 	.short	0x0024


	//----- nvinfo : EIATTR_CBANK_PARAM_SIZE
	.align		4
.L_9:
        /*0018*/ 	.byte	0x03, 0x19
        /*001a*/ 	.short	0x0024


	//----- nvinfo : EIATTR_KPARAM_INFO
	.align		4
        /*001c*/ 	.byte	0x04, 0x17
        /*001e*/ 	.short	(.L_11 - .L_10)
.L_10:
        /*0020*/ 	.word	0x00000000
        /*0024*/ 	.short	0x0005
        /*0026*/ 	.short	0x0020
        /*0028*/ 	.byte	0x00, 0xf0, 0x11, 0x00


	//----- nvinfo : EIATTR_KPARAM_INFO
	.align		4
.L_11:
        /*002c*/ 	.byte	0x04, 0x17
        /*002e*/ 	.short	(.L_13 - .L_12)
.L_12:
        /*0030*/ 	.word	0x00000000
        /*0034*/ 	.short	0x0004
        /*0036*/ 	.short	0x001c
        /*0038*/ 	.byte	0x00, 0xf0, 0x11, 0x00


	//----- nvinfo : EIATTR_KPARAM_INFO
	.align		4
.L_13:
        /*003c*/ 	.byte	0x04, 0x17
        /*003e*/ 	.short	(.L_15 - .L_14)
.L_14:
        /*0040*/ 	.word	0x00000000
        /*0044*/ 	.short	0x0003
        /*0046*/ 	.short	0x0018
        /*0048*/ 	.byte	0x00, 0xf0, 0x11, 0x00


	//----- nvinfo : EIATTR_KPARAM_INFO
	.align		4
.L_15:
        /*004c*/ 	.byte	0x04, 0x17
        /*004e*/ 	.short	(.L_17 - .L_16)
.L_16:
        /*0050*/ 	.word	0x00000000
        /*0054*/ 	.short	0x0002
        /*0056*/ 	.short	0x0010
        /*0058*/ 	.byte	0x00, 0xf0, 0x21, 0x00


	//----- nvinfo : EIATTR_KPARAM_INFO
	.align		4
.L_17:
        /*005c*/ 	.byte	0x04, 0x17
        /*005e*/ 	.short	(.L_19 - .L_18)
.L_18:
        /*0060*/ 	.word	0x00000000
        /*0064*/ 	.short	0x0001
        /*0066*/ 	.short	0x0008
        /*0068*/ 	.byte	0x00, 0xf0, 0x21, 0x00


	//----- nvinfo : EIATTR_KPARAM_INFO
	.align		4
.L_19:
        /*006c*/ 	.byte	0x04, 0x17
        /*006e*/ 	.short	(.L_21 - .L_20)
.L_20:
        /*0070*/ 	.word	0x00000000
        /*0074*/ 	.short	0x0000
        /*0076*/ 	.short	0x0000
        /*0078*/ 	.byte	0x00, 0xf0, 0x21, 0x00


	//----- nvinfo : EIATTR_WMMA_USED
	.align		4
.L_21:
        /*007c*/ 	.byte	0x01, 0x2b
	.zero		2


	//----- nvinfo : EIATTR_MAXREG_COUNT
	.align		4
        /*0080*/ 	.byte	0x03, 0x1b
        /*0082*/ 	.short	0x00ff


	//----- nvinfo : EIATTR_NUM_BARRIERS
	.align		4
        /*0084*/ 	.byte	0x02, 0x4c
        /*0086*/ 	.byte	0x01
	.zero		1


	//----- nvinfo : EIATTR_MERCURY_ISA_VERSION
	.align		4
        /*0088*/ 	.byte	0x03, 0x5f
        /*008a*/ 	.short	0x0000


	//----- nvinfo : EIATTR_INSTR_REG_MAP
	.align		4
        /*008c*/ 	.byte	0x04, 0x40
        /*008e*/ 	.short	(.L_23 - .L_22)
.L_22:
        /*0090*/ 	.word	0x00000340
        /*0094*/ 	.byte	0x02
        /*0095*/ 	.byte	0x02
        /*0096*/ 	.short	0x0005
        /*0098*/ 	.word	0xffffffff
        /*009c*/ 	.byte	0x70, 0x11, 0x00, 0x00, 0x02, 0x02, 0x12, 0x00, 0xff, 0xff, 0xff, 0xff


	//----- nvinfo : EIATTR_MBARRIER_INSTR_OFFSETS
	.align		4
.L_23:
        /*00a8*/ 	.byte	0x04, 0x39
        /*00aa*/ 	.short	(.L_25 - .L_24)


	//   ....[0]....
.L_24:
        /*00ac*/ 	.word	0x00000080
        /*00b0*/ 	.word	0x000000ff
        /*00b4*/ 	.word	0x00000000
        /*00b8*/ 	.short	0x0100
        /*00ba*/ 	.byte	0x3f
	.zero		1


	//   ....[1]....
        /*00bc*/ 	.word	0x00000090
        /*00c0*/ 	.word	0x000000ff
        /*00c4*/ 	.word	0x00000008
        /*00c8*/ 	.short	0x0100
        /*00ca*/ 	.byte	0x3f
	.zero		1


	//   ....[2]....
        /*00cc*/ 	.word	0x000000a0
        /*00d0*/ 	.word	0x000000ff
        /*00d4*/ 	.word	0x00000010
        /*00d8*/ 	.short	0x0100
        /*00da*/ 	.byte	0x3f
	.zero		1


	//   ....[3]....
        /*00dc*/ 	.word	0x000000b0
        /*00e0*/ 	.word	0x000000ff
        /*00e4*/ 	.word	0x00000018
        /*00e8*/ 	.short	0x0100
        /*00ea*/ 	.byte	0x3f
	.zero		1


	//   ....[4]....
        /*00ec*/ 	.word	0x000000c0
        /*00f0*/ 	.word	0x000000ff
        /*00f4*/ 	.word	0x00000020
        /*00f8*/ 	.short	0x0100
        /*00fa*/ 	.byte	0x3f
	.zero		1


	//   ....[5]....
        /*00fc*/ 	.word	0x000000d0
        /*0100*/ 	.word	0x000000ff
        /*0104*/ 	.word	0x00000028
        /*0108*/ 	.short	0x0100
        /*010a*/ 	.byte	0x3f
	.zero		1


	//   ....[6]....
        /*010c*/ 	.word	0x00000340
        /*0110*/ 	.word	0x0000003a
        /*0114*/ 	.word	0x00000004
        /*0118*/ 	.short	0x0105
        /*011a*/ 	.byte	0x3f
	.zero		1


	//   ....[7]....
        /*011c*/ 	.word	0x000007a0
        /*0120*/ 	.word	0x0000003a
        /*0124*/ 	.word	0x00000018
        /*0128*/ 	.short	0x0101
        /*012a*/ 	.byte	0x3f
	.zero		1


	//   ....[8]....
        /*012c*/ 	.word	0x00001170
        /*0130*/ 	.word	0x00000013
        /*0134*/ 	.word	0x00000004
        /*0138*/ 	.short	0x0105
        /*013a*/ 	.byte	0x3f
	.zero		1


	//   ....[9]....
        /*013c*/ 	.word	0x00002890
        /*0140*/ 	.word	0x0000000e
        /*0144*/ 	.word	0x00000000
        /*0148*/ 	.short	0x0101
        /*014a*/ 	.byte	0x3f
	.zero		1


	//----- nvinfo : EIATTR_NUM_MBARRIERS
	.align		4
.L_25:
        /*014c*/ 	.byte	0x03, 0x38
        /*014e*/ 	.short	0x0006


	//----- nvinfo : EIATTR_EXIT_INSTR_OFFSETS
	.align		4
        /*0150*/ 	.byte	0x04, 0x1c
        /*0152*/ 	.short	(.L_27 - .L_26)


	//   ....[0]....
.L_26:
        /*0154*/ 	.word	0x00000c80


	//   ....[1]....
        /*0158*/ 	.word	0x00000dc0


	//   ....[2]....
        /*015c*/ 	.word	0x00000df0


	//   ....[3]....
        /*0160*/ 	.word	0x000028d0


	//----- nvinfo : EIATTR_MAX_THREADS
	.align		4
.L_27:
        /*0164*/ 	.byte	0x04, 0x05
        /*0166*/ 	.short	(.L_29 - .L_28)
.L_28:
        /*0168*/ 	.word	0x000000a0
        /*016c*/ 	.word	0x00000001
        /*0170*/ 	.word	0x00000001


	//----- nvinfo : EIATTR_CRS_STACK_SIZE
	.align		4
.L_29:
        /*0174*/ 	.byte	0x04, 0x1e
        /*0176*/ 	.short	(.L_31 - .L_30)
.L_30:
        /*0178*/ 	.word	0x00000000
.L_31:


//--------------------- .nv.callgraph             --------------------------
	.section	.nv.callgraph,"",@"SHT_CUDA_CALLGRAPH"
	.align	4
	.sectionentsize	8
	.align		4
        /*0000*/ 	.word	0x00000000
	.align		4
        /*0004*/ 	.word	0xffffffff
	.align		4
        /*0008*/ 	.word	0x00000000
	.align		4
        /*000c*/ 	.word	0xfffffffe
	.align		4
        /*0010*/ 	.word	0x00000000
	.align		4
        /*0014*/ 	.word	0xfffffffd
	.align		4
        /*0018*/ 	.word	0x00000000
	.align		4
        /*001c*/ 	.word	0xfffffffc


//--------------------- .nv.rel.action            --------------------------
	.section	.nv.rel.action,"",@"SHT_CUDA_RELOCINFO"
	.align	8
	.sectionentsize	8
        /*0000*/ 	.byte	0x73, 0x00, 0x00, 0x00, 0x00, 0x00, 0x00, 0x00, 0x00, 0x00, 0x00, 0x11, 0x25, 0x00, 0x05, 0x36


//--------------------- .nv.constant0.gemm_mma_kernel --------------------------
	.section	.nv.constant0.gemm_mma_kernel,"a",@progbits
	.sectionflags	@""
	.align	4
.nv.constant0.gemm_mma_kernel:
	.zero		388


//--------------------- .text.gemm_mma_kernel     --------------------------
	.section	.text.gemm_mma_kernel,"ax",@progbits
	.sectioninfo	@"SHI_REGISTERS=63"
	.align	128
        .global         gemm_mma_kernel
        .type           gemm_mma_kernel,@function
        .size           gemm_mma_kernel,(.L_x_35 - gemm_mma_kernel)
        .other          gemm_mma_kernel,@"STO_CUDA_ENTRY STV_DEFAULT"
gemm_mma_kernel:
.text.gemm_mma_kernel:
[----:B------:R-:W-:Y:S02]  /*0000*/  IMAD.MOV.U32 R1, RZ, RZ, c[0x0][0x28] ;  /* 0x00000a00ff017624 */ /* 0x000fe400078e00ff */
[----:B------:R-:W1:Y:S01]  /*0010*/  S2R R5, SR_TID.X ;  /* 0x0000000000057919 */ /* 0x000e620000002100 */
[----:B------:R-:W-:Y:S01]  /*0020*/  ULDC.64 UR4, c[0x0][0x118] ;  /* 0x0000460000047ab9 */ /* 0x000fe20000000a00 */
[----:B-1----:R-:W-:-:S13]  /*0030*/  ISETP.NE.AND P0, PT, R5, RZ, PT ;  /* 0x000000ff0500720c */ /* 0x002fda0003f05270 */
[----:B------:R-:W-:Y:S02]  /*0040*/  @!P0 IMAD.MOV.U32 R2, RZ, RZ, 0x3fffffe0 ;  /* 0x3fffffe0ff028424 */ /* 0x000fe400078e00ff */
[----:B------:R-:W-:Y:S02]  /*0050*/  @!P0 IMAD.MOV.U32 R3, RZ, RZ, 0x7fffffe0 ;  /* 0x7fffffe0ff038424 */ /* 0x000fe400078e00ff */
[----:B------:R-:W-:Y:S02]  /*0060*/  @!P0 IMAD.MOV.U32 R6, RZ, RZ, 0x3fffff80 ;  /* 0x3fffff80ff068424 */ /* 0x000fe400078e00ff */
[----:B------:R-:W-:Y:S01]  /*0070*/  @!P0 IMAD.MOV.U32 R7, RZ, RZ, 0x7fffff80 ;  /* 0x7fffff80ff078424 */ /* 0x000fe200078e00ff */
[----:B------:R1:W-:Y:S04]  /*0080*/  @!P0 STS.64 [RZ], R2 ;  /* 0x00000002ff008388 */ /* 0x0003e80000000a00 */
[----:B------:R1:W-:Y:S04]  /*0090*/  @!P0 STS.64 [0x8], R2 ;  /* 0x00000802ff008388 */ /* 0x0003e80000000a00 */
[----:B------:R1:W-:Y:S04]  /*00a0*/  @!P0 STS.64 [0x10], R2 ;  /* 0x00001002ff008388 */ /* 0x0003e80000000a00 */
[----:B------:R1:W-:Y:S04]  /*00b0*/  @!P0 STS.64 [0x18], R6 ;  /* 0x00001806ff008388 */ /* 0x0003e80000000a00 */
[----:B------:R1:W-:Y:S04]  /*00c0*/  @!P0 STS.64 [0x20], R6 ;  /* 0x00002006ff008388 */ /* 0x0003e80000000a00 */
[----:B------:R1:W-:Y:S04]  /*00d0*/  @!P0 STS.64 [0x28], R6 ;  /* 0x00002806ff008388 */ /* 0x0003e80000000a00 */
[----:B------:R-:W-:Y:S01]  /*00e0*/  BAR.SYNC.DEFER_BLOCKING 0x0 ;  /* 0x0000000000007b1d */ /* 0x000fe20000010000 */
[----:B------:R-:W-:-:S13]  /*00f0*/  ISETP.GE.AND P0, PT, R5, 0x20, PT ;  /* 0x000000200500780c */ /* 0x000fda0003f06270 */
[----:B------:R-:W-:Y:S05]  /*0100*/  @!P0 BRA `(.L_x_0) ;  /* 0x00000cc000008947 */ /* 0x000fea0003800000 */
[----:B-1----:R-:W-:Y:S01]  /*0110*/  IMAD.MOV.U32 R4, RZ, RZ, c[0x0][0x180] ;  /* 0x00006000ff047624 */ /* 0x002fe200078e00ff */
[----:B------:R-:W-:Y:S01]  /*0120*/  SHF.R.S32.HI R0, RZ, 0x1f, R5 ;  /* 0x0000001fff007819 */ /* 0x000fe20000011405 */
[----:B------:R-:W-:Y:S01]  /*0130*/  CS2R R56, SRZ ;  /* 0x0000000000387805 */ /* 0x000fe2000001ff00 */
[----:B------:R-:W-:Y:S01]  /*0140*/  CS2R R54, SRZ ;  /* 0x0000000000367805 */ /* 0x000fe2000001ff00 */
[----:B------:R-:W-:Y:S01]  /*0150*/  CS2R R52, SRZ ;  /* 0x0000000000347805 */ /* 0x000fe2000001ff00 */
[----:B------:R-:W-:Y:S01]  /*0160*/  ISETP.GE.AND P0, PT, R4, 0x1, PT ;  /* 0x000000010400780c */ /* 0x000fe20003f06270 */
[----:B------:R-:W-:Y:S01]  /*0170*/  CS2R R50, SRZ ;  /* 0x0000000000327805 */ /* 0x000fe2000001ff00 */
[----:B------:R-:W-:Y:S01]  /*0180*/  LEA.HI R0, R0, R5, RZ, 0x5 ;  /* 0x0000000500007211 */ /* 0x000fe200078f28ff */
[----:B------:R-:W-:Y:S01]  /*0190*/  CS2R R48, SRZ ;  /* 0x0000000000307805 */ /* 0x000fe2000001ff00 */
[----:B------:R-:W-:Y:S01]  /*01a0*/  CS2R R46, SRZ ;  /* 0x00000000002e7805 */ /* 0x000fe2000001ff00 */
[----:B------:R-:W-:Y:S01]  /*01b0*/  CS2R R44, SRZ ;  /* 0x00000000002c7805 */ /* 0x000fe2000001ff00 */
[----:B------:R-:W-:Y:S01]  /*01c0*/  CS2R R2, SRZ ;  /* 0x0000000000027805 */ /* 0x000fe2000001ff00 */
[----:B------:R-:W-:-:S06]  /*01d0*/  LEA.HI.SX32 R60, R0, 0xffffffff, 0x1b ;  /* 0xffffffff003c7811 */ /* 0x000fcc00078fdaff */
[----:B------:R-:W-:Y:S05]  /*01e0*/  @!P0 BRA `(.L_x_1) ;  /* 0x000005e000008947 */ /* 0x000fea0003800000 */
[----:B------:R-:W-:Y:S01]  /*01f0*/  IADD3 R0, R4, 0x1f, RZ ;  /* 0x0000001f04007810 */ /* 0x000fe20007ffe0ff */
[----:B------:R-:W-:Y:S01]  /*0200*/  IMAD.MOV.U32 R59, RZ, RZ, RZ ;  /* 0x000000ffff3b7224 */ /* 0x000fe200078e00ff */
[----:B------:R-:W-:Y:S01]  /*0210*/  CS2R R48, SRZ ;  /* 0x0000000000307805 */ /* 0x000fe2000001ff00 */
[----:B------:R-:W-:Y:S01]  /*0220*/  IMAD.MOV.U32 R50, RZ, RZ, RZ ;  /* 0x000000ffff327224 */ /* 0x000fe200078e00ff */
[----:B------:R-:W-:Y:S01]  /*0230*/  SHF.R.S32.HI R3, RZ, 0x1f, R0 ;  /* 0x0000001fff037819 */ /* 0x000fe20000011400 */
[----:B------:R-:W-:Y:S01]  /*0240*/  IMAD.MOV.U32 R52, RZ, RZ, RZ ;  /* 0x000000ffff347224 */ /* 0x000fe200078e00ff */
[----:B------:R-:W-:Y:S01]  /*0250*/  CS2R R46, SRZ ;  /* 0x00000000002e7805 */ /* 0x000fe2000001ff00 */
[----:B------:R-:W-:Y:S01]  /*0260*/  IMAD.MOV.U32 R54, RZ, RZ, RZ ;  /* 0x000000ffff367224 */ /* 0x000fe200078e00ff */
[----:B------:R-:W-:Y:S01]  /*0270*/  LEA.HI R0, R3, R0, RZ, 0x5 ;  /* 0x0000000003007211 */ /* 0x000fe200078f28ff */
[----:B------:R-:W-:Y:S01]  /*0280*/  CS2R R44, SRZ ;  /* 0x00000000002c7805 */ /* 0x000fe2000001ff00 */
[----:B------:R-:W-:Y:S01]  /*0290*/  IMAD.MOV.U32 R56, RZ, RZ, RZ ;  /* 0x000000ffff387224 */ /* 0x000fe200078e00ff */
[----:B------:R-:W-:Y:S01]  /*02a0*/  CS2R R2, SRZ ;  /* 0x0000000000027805 */ /* 0x000fe2000001ff00 */
[----:B------:R-:W-:-:S02]  /*02b0*/  SHF.R.S32.HI R0, RZ, 0x5, R0 ;  /* 0x00000005ff007819 */ /* 0x000fc40000011400 */
.L_x_4:
[----:B------:R-:W-:Y:S01]  /*02c0*/  IMAD.WIDE.U32 R4, R59, -0x55555555, RZ ;  /* 0xaaaaaaab3b047825 */ /* 0x000fe200078e00ff */
[----:B------:R-:W-:Y:S01]  /*02d0*/  YIELD ;  /* 0x0000000000007946 */ /* 0x000fe20003800000 */
[----:B------:R-:W-:Y:S03]  /*02e0*/  BSSY B0, `(.L_x_2) ;  /* 0x000000b000007945 */ /* 0x000fe60003800000 */
[----:B------:R-:W-:-:S02]  /*02f0*/  SHF.R.U32.HI R6, RZ, 0x1, R5 ;  /* 0x00000001ff067819 */ /* 0x000fc40000011605 */
[----:B------:R-:W-:-:S03]  /*0300*/  SHF.L.U64.HI R4, R4, 0x1e, R5 ;  /* 0x0000001e04047819 */ /* 0x000fc60000010205 */
[----:B------:R-:W-:Y:S01]  /*0310*/  IMAD R25, R6, -0x3, R59 ;  /* 0xfffffffd06197824 */ /* 0x000fe200078e023b */
[----:B------:R-:W-:-:S03]  /*0320*/  LOP3.LUT R5, R4, 0x80000000, RZ, 0xc, !PT ;  /* 0x8000000004057812 */ /* 0x000fc600078e0cff */
[----:B------:R-:W-:-:S05]  /*0330*/  IMAD.SHL.U32 R58, R25, 0x8, RZ ;  /* 0x00000008193a7824 */ /* 0x000fca00078e00ff */
.L_x_3:
[----:B------:R-:W1:Y:S01]  /*0340*/  LDS R4, [R58+0x4] ;  /* 0x000004003a047984 */ /* 0x000e620000000800 */
[----:B------:R-:W-:Y:S01]  /*0350*/  YIELD ;  /* 0x0000000000007946 */ /* 0x000fe20003800000 */
[----:B-1----:R-:W-:Y:S02]  /*0360*/  LOP3.LUT P0, RZ, R4, 0x80000000, R5, 0x48, !PT ;  /* 0x8000000004ff7812 */ /* 0x002fe40007804805 */
[----:B------:R-:W-:Y:S11]  /*0370*/  NOP ;  /* 0x0000000000007918 */ /* 0x000ff60000000000 */
[----:B------:R-:W-:Y:S05]  /*0380*/  @!P0 BRA `(.L_x_3) ;  /* 0xffffffb000008947 */ /* 0x000fea000383ffff */
[----:B------:R-:W-:Y:S05]  /*0390*/  BSYNC B0 ;  /* 0x0000000000007941 */ /* 0x000fea0003800000 */
.L_x_2:
[----:B------:R-:W1:Y:S01]  /*03a0*/  S2R R6, SR_LANEID ;  /* 0x0000000000067919 */ /* 0x000e620000000000 */
[----:B------:R-:W-:Y:S01]  /*03b0*/  IMAD.SHL.U32 R25, R25, 0x1000, RZ ;  /* 0x0000100019197824 */ /* 0x000fe200078e00ff */
[----:B------:R-:W-:Y:S03]  /*03c0*/  WARPSYNC 0xffffffff ;  /* 0xffffffff00007948 */ /* 0x000fe60003800000 */
[----:B------:R-:W-:Y:S01]  /*03d0*/  IMAD R24, R60, 0x400, R25 ;  /* 0x000004003c187824 */ /* 0x000fe200078e0219 */
[----:B------:R-:W-:-:S02]  /*03e0*/  IADD3 R7, R25, 0x30a0, RZ ;  /* 0x000030a019077810 */ /* 0x000fc40007ffe0ff */
[C---:B------:R-:W-:Y:S02]  /*03f0*/  IADD3 R9, R25.reuse, 0x30c0, RZ ;  /* 0x000030c019097810 */ /* 0x040fe40007ffe0ff */
[C---:B------:R-:W-:Y:S02]  /*0400*/  IADD3 R13, R25.reuse, 0x30e0, RZ ;  /* 0x000030e0190d7810 */ /* 0x040fe40007ffe0ff */
[C---:B------:R-:W-:Y:S02]  /*0410*/  IADD3 R29, R25.reuse, 0x3880, RZ ;  /* 0x00003880191d7810 */ /* 0x040fe40007ffe0ff */
[C---:B------:R-:W-:Y:S02]  /*0420*/  IADD3 R31, R25.reuse, 0x38c0, RZ ;  /* 0x000038c0191f7810 */ /* 0x040fe40007ffe0ff */
[----:B------:R-:W-:Y:S02]  /*0430*/  IADD3 R33, R25, 0x38e0, RZ ;  /* 0x000038e019217810 */ /* 0x000fe40007ffe0ff */
[----:B-1----:R-:W-:-:S02]  /*0440*/  SHF.R.U32.HI R4, RZ, 0x3, R6 ;  /* 0x00000003ff047819 */ /* 0x002fc40000011606 */
[----:B------:R-:W-:Y:S02]  /*0450*/  LOP3.LUT R5, R6, 0x7, RZ, 0xc0, !PT ;  /* 0x0000000706057812 */ /* 0x000fe400078ec0ff */
[----:B------:R-:W-:Y:S01]  /*0460*/  SHF.R.U32.HI R6, RZ, 0x4, R6 ;  /* 0x00000004ff067819 */ /* 0x000fe20000011606 */
[----:B------:R-:W-:-:S04]  /*0470*/  IMAD.SHL.U32 R4, R4, 0x8, RZ ;  /* 0x0000000804047824 */ /* 0x000fc800078e00ff */
[----:B------:R-:W-:Y:S01]  /*0480*/  IMAD.SHL.U32 R6, R6, 0x8, RZ ;  /* 0x0000000806067824 */ /* 0x000fe200078e00ff */
[----:B------:R-:W-:Y:S02]  /*0490*/  LOP3.LUT R5, R4, 0x8, R5, 0xe2, !PT ;  /* 0x0000000804057812 */ /* 0x000fe400078ee205 */
[C---:B------:R-:W-:Y:S02]  /*04a0*/  IADD3 R4, R24.reuse, 0x80, RZ ;  /* 0x0000008018047810 */ /* 0x040fe40007ffe0ff */
[----:B------:R-:W-:Y:S01]  /*04b0*/  IADD3 R24, R24, 0xa0, RZ ;  /* 0x000000a018187810 */ /* 0x000fe20007ffe0ff */
[C-C-:B------:R-:W-:Y:S02]  /*04c0*/  IMAD R27, R5.reuse, 0x20, R6.reuse ;  /* 0x00000020051b7824 */ /* 0x140fe400078e0206 */
[----:B------:R-:W-:Y:S01]  /*04d0*/  IMAD R32, R5, 0x40, R6 ;  /* 0x0000004005207824 */ /* 0x000fe200078e0206 */
[----:B------:R-:W-:Y:S01]  /*04e0*/  IADD3 R5, R25, 0x3080, RZ ;  /* 0x0000308019057810 */ /* 0x000fe20007ffe0ff */
[----:B------:R-:W-:-:S02]  /*04f0*/  IMAD.U32 R4, R27, 0x2, R4 ;  /* 0x000000021b047824 */ /* 0x000fc400078e0004 */
[C---:B------:R-:W-:Y:S02]  /*0500*/  IMAD.U32 R12, R32.reuse, 0x2, R7 ;  /* 0x00000002200c7824 */ /* 0x040fe400078e0007 */
[C---:B------:R-:W-:Y:S02]  /*0510*/  IMAD.U32 R8, R32.reuse, 0x2, R5 ;  /* 0x0000000220087824 */ /* 0x040fe400078e0005 */
[C---:B------:R-:W-:Y:S01]  /*0520*/  IMAD.U32 R16, R32.reuse, 0x2, R9 ;  /* 0x0000000220107824 */ /* 0x040fe200078e0009 */
[----:B------:R-:W-:Y:S01]  /*0530*/  LDSM.16.M88.4 R4, [R4] ;  /* 0x000000000404783b */ /* 0x000fe20000000200 */
[C---:B------:R-:W-:Y:S02]  /*0540*/  IMAD.U32 R20, R32.reuse, 0x2, R13 ;  /* 0x0000000220147824 */ /* 0x040fe400078e000d */
[----:B------:R-:W-:Y:S01]  /*0550*/  IMAD.U32 R24, R27, 0x2, R24 ;  /* 0x000000021b187824 */ /* 0x000fe200078e0018 */
[----:B------:R-:W1:Y:S01]  /*0560*/  LDSM.16.MT88.4 R8, [R8] ;  /* 0x000000000808783b */ /* 0x000e620000004200 */
[----:B------:R-:W-:Y:S01]  /*0570*/  IADD3 R27, R25, 0x38a0, RZ ;  /* 0x000038a0191b7810 */ /* 0x000fe20007ffe0ff */
[----:B------:R-:W-:-:S02]  /*0580*/  IMAD.U32 R29, R32, 0x2, R29 ;  /* 0x00000002201d7824 */ /* 0x000fc400078e001d */
[----:B------:R-:W2:Y:S01]  /*0590*/  LDSM.16.MT88.4 R12, [R12] ;  /* 0x000000000c0c783b */ /* 0x000ea20000004200 */
[C---:B------:R-:W-:Y:S02]  /*05a0*/  IMAD.U32 R36, R32.reuse, 0x2, R31 ;  /* 0x0000000220247824 */ /* 0x040fe400078e001f */
[C---:B------:R-:W-:Y:S01]  /*05b0*/  IMAD.U32 R34, R32.reuse, 0x2, R27 ;  /* 0x0000000220227824 */ /* 0x040fe200078e001b */
[----:B------:R-:W3:Y:S01]  /*05c0*/  LDSM.16.MT88.4 R16, [R16] ;  /* 0x000000001010783b */ /* 0x000ee20000004200 */
[----:B------:R-:W-:-:S03]  /*05d0*/  IMAD.U32 R40, R32, 0x2, R33 ;  /* 0x0000000220287824 */ /* 0x000fc600078e0021 */
[----:B------:R-:W4:Y:S04]  /*05e0*/  LDSM.16.MT88.4 R20, [R20] ;  /* 0x000000001414783b */ /* 0x000f280000004200 */
[----:B------:R-:W-:Y:S04]  /*05f0*/  LDSM.16.M88.4 R24, [R24] ;  /* 0x000000001818783b */ /* 0x000fe80000000200 */
[----:B------:R-:W5:Y:S04]  /*0600*/  LDSM.16.MT88.4 R28, [R29] ;  /* 0x000000001d1c783b */ /* 0x000f680000004200 */
[----:B------:R-:W3:Y:S04]  /*0610*/  LDSM.16.MT88.4 R32, [R34] ;  /* 0x000000002220783b */ /* 0x000ee80000004200 */
[----:B------:R-:W3:Y:S04]  /*0620*/  LDSM.16.MT88.4 R36, [R36] ;  /* 0x000000002424783b */ /* 0x000ee80000004200 */
[----:B------:R-:W3:Y:S01]  /*0630*/  LDSM.16.MT88.4 R40, [R40] ;  /* 0x000000002828783b */ /* 0x000ee20000004200 */
[C---:B-1----:R-:W-:Y:S08]  /*0640*/  HMMA.16816.F16 R2, R4.reuse, R8, R2 ;  /* 0x000000080402723c */ /* 0x042ff00000000802 */
[C---:B------:R-:W-:Y:S08]  /*0650*/  HMMA.16816.F16 R10, R4.reuse, R10, R56 ;  /* 0x0000000a040a723c */ /* 0x040ff00000000838 */
[C---:B--2---:R-:W-:Y:S08]  /*0660*/  HMMA.16816.F16 R12, R4.reuse, R12, R44 ;  /* 0x0000000c040c723c */ /* 0x044ff0000000082c */
[C---:B------:R-:W-:Y:S08]  /*0670*/  HMMA.16816.F16 R14, R4.reuse, R14, R54 ;  /* 0x0000000e040e723c */ /* 0x040ff00000000836 */
[C---:B---3--:R-:W-:Y:S08]  /*0680*/  HMMA.16816.F16 R16, R4.reuse, R16, R46 ;  /* 0x000000100410723c */ /* 0x048ff0000000082e */
[C---:B------:R-:W-:Y:S08]  /*0690*/  HMMA.16816.F16 R18, R4.reuse, R18, R52 ;  /* 0x000000120412723c */ /* 0x040ff00000000834 */
[C---:B----4-:R-:W-:Y:S08]  /*06a0*/  HMMA.16816.F16 R20, R4.reuse, R20, R48 ;  /* 0x000000140414723c */ /* 0x050ff00000000830 */
[----:B------:R-:W-:Y:S08]  /*06b0*/  HMMA.16816.F16 R22, R4, R22, R50 ;  /* 0x000000160416723c */ /* 0x000ff00000000832 */
[C---:B-----5:R-:W-:Y:S08]  /*06c0*/  HMMA.16816.F16 R2, R24.reuse, R28, R2 ;  /* 0x0000001c1802723c */ /* 0x060ff00000000802 */
[C---:B------:R-:W-:Y:S08]  /*06d0*/  HMMA.16816.F16 R56, R24.reuse, R30, R10 ;  /* 0x0000001e1838723c */ /* 0x040ff0000000080a */
[C---:B------:R-:W-:Y:S08]  /*06e0*/  HMMA.16816.F16 R44, R24.reuse, R32, R12 ;  /* 0x00000020182c723c */ /* 0x040ff0000000080c */
[C---:B------:R-:W-:Y:S08]  /*06f0*/  HMMA.16816.F16 R54, R24.reuse, R34, R14 ;  /* 0x000000221836723c */ /* 0x040ff0000000080e */
[C---:B------:R-:W-:Y:S08]  /*0700*/  HMMA.16816.F16 R46, R24.reuse, R36, R16 ;  /* 0x00000024182e723c */ /* 0x040ff00000000810 */
[C---:B------:R-:W-:Y:S08]  /*0710*/  HMMA.16816.F16 R52, R24.reuse, R38, R18 ;  /* 0x000000261834723c */ /* 0x040ff00000000812 */
[C---:B------:R-:W-:Y:S08]  /*0720*/  HMMA.16816.F16 R48, R24.reuse, R40, R20 ;  /* 0x000000281830723c */ /* 0x040ff00000000814 */
[----:B------:R-:W-:Y:S01]  /*0730*/  HMMA.16816.F16 R50, R24, R42, R22 ;  /* 0x0000002a1832723c */ /* 0x000fe20000000816 */
[----:B------:R-:W-:Y:S01]  /*0740*/  @!PT LDS RZ, [RZ] ;  /* 0x00000000fffff984 */ /* 0x000fe20000000800 */
[----:B------:R-:W-:Y:S01]  /*0750*/  @!PT LDS RZ, [RZ] ;  /* 0x00000000fffff984 */ /* 0x000fe20000000800 */
[----:B------:R-:W-:Y:S01]  /*0760*/  @!PT LDS RZ, [RZ] ;  /* 0x00000000fffff984 */ /* 0x000fe20000000800 */
[----:B------:R-:W-:Y:S01]  /*0770*/  @!PT LDS RZ, [RZ] ;  /* 0x00000000fffff984 */ /* 0x000fe20000000800 */
[----:B------:R-:W-:Y:S07]  /*0780*/  MEMBAR.ALL.CTA ;  /* 0x0000000000007992 */ /* 0x000fee0000008000 */
[----:B------:R-:W-:Y:S01]  /*0790*/  IADD3 R59, R59, 0x1, RZ ;  /* 0x000000013b3b7810 */ /* 0x000fe20007ffe0ff */
[----:B------:R1:W-:Y:S03]  /*07a0*/  ATOMS.ARRIVE.64 RZ, [R58+URZ+0x18] ;  /* 0x000018003aff7f8c */ /* 0x0003e6000c80043f */
[----:B------:R-:W-:-:S13]  /*07b0*/  ISETP.GE.AND P0, PT, R59, R0, PT ;  /* 0x000000003b00720c */ /* 0x000fda0003f06270 */
[----:B-1----:R-:W-:Y:S05]  /*07c0*/  @!P0 BRA `(.L_x_4) ;  /* 0xfffffaf000008947 */ /* 0x002fea000383ffff */
.L_x_1:
[----:B------:R-:W1:Y:S04]  /*07d0*/  S2R R5, SR_CTAID.Y ;  /* 0x0000000000057919 */ /* 0x000e680000002600 */
[----:B------:R-:W2:Y:S01]  /*07e0*/  S2R R6, SR_CTAID.X ;  /* 0x0000000000067919 */ /* 0x000ea20000002500 */
[----:B-1----:R-:W-:-:S04]  /*07f0*/  IMAD R5, R5, 0x4, R60 ;  /* 0x0000000405057824 */ /* 0x002fc800078e023c */
[----:B------:R-:W-:Y:S02]  /*0800*/  IMAD.SHL.U32 R7, R5, 0x10, RZ ;  /* 0x0000001005077824 */ /* 0x000fe400078e00ff */
[----:B--2---:R-:W-:-:S03]  /*0810*/  IMAD.SHL.U32 R6, R6, 0x40, RZ ;  /* 0x0000004006067824 */ /* 0x004fc600078e00ff */
[C---:B------:R-:W-:Y:S01]  /*0820*/  ISETP.GE.AND P0, PT, R7.reuse, c[0x0][0x178], PT ;  /* 0x00005e0007007a0c */ /* 0x040fe20003f06270 */
[----:B------:R-:W-:Y:S01]  /*0830*/  IMAD R7, R7, c[0x0][0x17c], RZ ;  /* 0x00005f0007077a24 */ /* 0x000fe200078e02ff */
[C---:B------:R-:W-:Y:S02]  /*0840*/  IADD3 R12, R6.reuse, 0x10, RZ ;  /* 0x00000010060c7810 */ /* 0x040fe40007ffe0ff */
[C---:B------:R-:W-:Y:S02]  /*0850*/  ISETP.GE.OR P3, PT, R6.reuse, c[0x0][0x17c], P0 ;  /* 0x00005f0006007a0c */ /* 0x040fe40000766670 */
[C---:B------:R-:W-:Y:S02]  /*0860*/  IADD3 R4, R6.reuse, 0x20, RZ ;  /* 0x0000002006047810 */ /* 0x040fe40007ffe0ff */
[----:B------:R-:W-:Y:S02]  /*0870*/  IADD3 R0, R6, 0x30, RZ ;  /* 0x0000003006007810 */ /* 0x000fe40007ffe0ff */
[----:B------:R-:W-:-:S02]  /*0880*/  ISETP.GE.OR P1, PT, R12, c[0x0][0x17c], P0 ;  /* 0x00005f000c007a0c */ /* 0x000fc40000726670 */
[----:B------:R-:W-:Y:S02]  /*0890*/  ISETP.GE.OR P2, PT, R4, c[0x0][0x17c], P0 ;  /* 0x00005f0004007a0c */ /* 0x000fe40000746670 */
[----:B------:R-:W-:Y:S02]  /*08a0*/  ISETP.GE.OR P0, PT, R0, c[0x0][0x17c], P0 ;  /* 0x00005f0000007a0c */ /* 0x000fe40000706670 */
[----:B------:R-:W-:Y:S01]  /*08b0*/  SHF.R.S32.HI R5, RZ, 0x1f, R7 ;  /* 0x0000001fff057819 */ /* 0x000fe20000011407 */
[----:B------:R-:W-:Y:S06]  /*08c0*/  @P3 BRA `(.L_x_5) ;  /* 0x0000013000003947 */ /* 0x000fec0003800000 */
[----:B------:R-:W1:Y:S01]  /*08d0*/  S2R R8, SR_LANEID ;  /* 0x0000000000087919 */ /* 0x000e620000000000 */
[----:B------:R-:W-:Y:S01]  /*08e0*/  IMAD.MOV.U32 R13, RZ, RZ, c[0x0][0x17c] ;  /* 0x00005f00ff0d7624 */ /* 0x000fe200078e00ff */
[----:B------:R-:W-:Y:S01]  /*08f0*/  IADD3 R10, P3, R6, R7, RZ ;  /* 0x00000007060a7210 */ /* 0x000fe20007f7e0ff */
[----:B------:R-:W-:Y:S01]  /*0900*/  IMAD.MOV.U32 R9, RZ, RZ, RZ ;  /* 0x000000ffff097224 */ /* 0x000fe200078e00ff */
[----:B------:R-:W-:Y:S02]  /*0910*/  WARPSYNC 0xffffffff ;  /* 0xffffffff00007948 */ /* 0x000fe40003800000 */
[----:B------:R-:W-:-:S02]  /*0920*/  SHF.R.U32.HI R13, RZ, 0x1, R13 ;  /* 0x00000001ff0d7819 */ /* 0x000fc4000001160d */
[----:B------:R-:W-:Y:S02]  /*0930*/  LEA.HI.X.SX32 R17, R6, R5, 0x1, P3 ;  /* 0x0000000506117211 */ /* 0x000fe400018f0eff */
[----:B------:R-:W-:Y:S02]  /*0940*/  LEA R15, P3, R10, c[0x0][0x170], 0x1 ;  /* 0x00005c000a0f7a11 */ /* 0x000fe400078608ff */
[----:B-1----:R-:W-:Y:S02]  /*0950*/  SHF.R.U32.HI R11, RZ, 0x2, R8 ;  /* 0x00000002ff0b7819 */ /* 0x002fe40000011608 */
[----:B------:R-:W-:-:S05]  /*0960*/  LOP3.LUT R8, R8, 0x3, RZ, 0xc0, !PT ;  /* 0x0000000308087812 */ /* 0x000fca00078ec0ff */
[----:B------:R-:W-:Y:S01]  /*0970*/  IMAD.WIDE.U32 R8, R11, R13, R8 ;  /* 0x0000000d0b087225 */ /* 0x000fe200078e0008 */
[----:B------:R-:W-:-:S04]  /*0980*/  LEA.HI.X R11, R10, c[0x0][0x174], R17, 0x1, P3 ;  /* 0x00005d000a0b7a11 */ /* 0x000fc800018f0c11 */
[----:B------:R-:W-:-:S04]  /*0990*/  LEA R10, P3, R8, R15, 0x2 ;  /* 0x0000000f080a7211 */ /* 0x000fc800078610ff */
[----:B------:R-:W-:-:S05]  /*09a0*/  LEA.HI.X R11, R8, R11, R9, 0x2, P3 ;  /* 0x0000000b080b7211 */ /* 0x000fca00018f1409 */
[----:B------:R-:W-:Y:S01]  /*09b0*/  IMAD.WIDE.U32 R8, R13, 0x20, R10 ;  /* 0x000000200d087825 */ /* 0x000fe200078e000a */
[----:B------:R1:W-:Y:S04]  /*09c0*/  STG.E [R10.64], R2 ;  /* 0x000000020a007986 */ /* 0x0003e8000c101904 */
[----:B------:R1:W-:Y:S04]  /*09d0*/  STG.E [R8.64], R3 ;  /* 0x0000000308007986 */ /* 0x0003e8000c101904 */
[----:B------:R1:W-:Y:S04]  /*09e0*/  STG.E [R10.64+0x10], R56 ;  /* 0x000010380a007986 */ /* 0x0003e8000c101904 */
[----:B------:R1:W-:Y:S02]  /*09f0*/  STG.E [R8.64+0x10], R57 ;  /* 0x0000103908007986 */ /* 0x0003e4000c101904 */
.L_x_5:
[----:B------:R-:W-:Y:S05]  /*0a00*/  @P1 BRA `(.L_x_6) ;  /* 0x0000013000001947 */ /* 0x000fea0003800000 */
[----:B-1----:R-:W1:Y:S01]  /*0a10*/  S2R R2, SR_LANEID ;  /* 0x0000000000027919 */ /* 0x002e620000000000 */
[----:B------:R-:W-:Y:S01]  /*0a20*/  IMAD.MOV.U32 R3, RZ, RZ, c[0x0][0x17c] ;  /* 0x00005f00ff037624 */ /* 0x000fe200078e00ff */
[----:B------:R-:W-:Y:S01]  /*0a30*/  IADD3 R6, P1, R7, R12, RZ ;  /* 0x0000000c07067210 */ /* 0x000fe20007f3e0ff */
[----:B------:R-:W-:Y:S03]  /*0a40*/  WARPSYNC 0xffffffff ;  /* 0xffffffff00007948 */ /* 0x000fe60003800000 */
[----:B------:R-:W-:Y:S01]  /*0a50*/  SHF.R.U32.HI R15, RZ, 0x1, R3 ;  /* 0x00000001ff0f7819 */ /* 0x000fe20000011603 */
[----:B------:R-:W-:Y:S01]  /*0a60*/  IMAD.MOV.U32 R3, RZ, RZ, RZ ;  /* 0x000000ffff037224 */ /* 0x000fe200078e00ff */
[----:B------:R-:W-:-:S02]  /*0a70*/  LEA.HI.X.SX32 R13, R12, R5, 0x1, P1 ;  /* 0x000000050c0d7211 */ /* 0x000fc400008f0eff */
        /* <DEDUP_REMOVED lines=12> */
.L_x_6:
        /* <DEDUP_REMOVED lines=20> */
.L_x_7:
[----:B------:R-:W-:Y:S05]  /*0c80*/  @P0 EXIT ;  /* 0x000000000000094d */ /* 0x000fea0003800000 */
        /* <DEDUP_REMOVED lines=15> */
[----:B------:R-:W-:Y:S04]  /*0d80*/  STG.E [R2.64], R48 ;  /* 0x0000003002007986 */ /* 0x000fe8000c101904 */
[----:B------:R-:W-:Y:S04]  /*0d90*/  STG.E [R4.64], R49 ;  /* 0x0000003104007986 */ /* 0x000fe8000c101904 */
[----:B------:R-:W-:Y:S04]  /*0da0*/  STG.E [R2.64+0x10], R50 ;  /* 0x0000103202007986 */ /* 0x000fe8000c101904 */
[----:B------:R-:W-:Y:S01]  /*0db0*/  STG.E [R4.64+0x10], R51 ;  /* 0x0000103304007986 */ /* 0x000fe2000c101904 */
[----:B------:R-:W-:Y:S05]  /*0dc0*/  EXIT ;  /* 0x000000000000794d */ /* 0x000fea0003800000 */
.L_x_0:
[----:B-1----:R-:W-:-:S05]  /*0dd0*/  IMAD.MOV.U32 R0, RZ, RZ, c[0x0][0x180] ;  /* 0x00006000ff007624 */ /* 0x002fca00078e00ff */
[----:B------:R-:W-:-:S13]  /*0de0*/  ISETP.GE.AND P0, PT, R0, 0x1, PT ;  /* 0x000000010000780c */ /* 0x000fda0003f06270 */
[----:B------:R-:W-:Y:S05]  /*0df0*/  @!P0 EXIT ;  /* 0x000000000000894d */ /* 0x000fea0003800000 */
[----:B------:R-:W-:Y:S01]  /*0e00*/  IADD3 R3, R0, 0x1f, RZ ;  /* 0x0000001f00037810 */ /* 0x000fe20007ffe0ff */
[C---:B------:R-:W-:Y:S01]  /*0e10*/  IMAD.SHL.U32 R2, R5.reuse, 0x8, RZ ;  /* 0x0000000805027824 */ /* 0x040fe200078e00ff */
[----:B------:R-:W-:Y:S02]  /*0e20*/  IADD3 R0, R5, 0x20, RZ ;  /* 0x0000002005007810 */ /* 0x000fe40007ffe0ff */
[----:B------:R-:W-:Y:S02]  /*0e30*/  SHF.R.S32.HI R4, RZ, 0x1f, R3 ;  /* 0x0000001fff047819 */ /* 0x000fe40000011403 */
[----:B------:R-:W-:Y:S01]  /*0e40*/  SHF.R.S32.HI R7, RZ, 0x1f, R0 ;  /* 0x0000001fff077819 */ /* 0x000fe20000011400 */
[----:B------:R-:W-:Y:S01]  /*0e50*/  IMAD.SHL.U32 R6, R0, 0x8, RZ ;  /* 0x0000000800067824 */ /* 0x000fe200078e00ff */
[----:B------:R-:W-:Y:S02]  /*0e60*/  LEA.HI R18, R4, R3, RZ, 0x5 ;  /* 0x0000000304127211 */ /* 0x000fe400078f28ff */
[----:B------:R-:W-:-:S02]  /*0e70*/  SHF.R.S32.HI R3, RZ, 0x1f, R2 ;  /* 0x0000001fff037819 */ /* 0x000fc40000011402 */
[----:B------:R-:W-:Y:S02]  /*0e80*/  IADD3 R8, R5, 0x40, RZ ;  /* 0x0000004005087810 */ /* 0x000fe40007ffe0ff */
[CC--:B------:R-:W-:Y:S02]  /*0e90*/  LEA.HI R12, R7.reuse, R0.reuse, RZ, 0x2 ;  /* 0x00000000070c7211 */ /* 0x0c0fe400078f10ff */
[----:B------:R-:W-:Y:S02]  /*0ea0*/  LEA.HI R11, R7, R0, RZ, 0x3 ;  /* 0x00000000070b7211 */ /* 0x000fe400078f18ff */
[CC--:B------:R-:W-:Y:S02]  /*0eb0*/  LEA.HI R0, R3.reuse, R2.reuse, RZ, 0x5 ;  /* 0x0000000203007211 */ /* 0x0c0fe400078f28ff */
[----:B------:R-:W-:Y:S02]  /*0ec0*/  SHF.R.S32.HI R9, RZ, 0x1f, R8 ;  /* 0x0000001fff097819 */ /* 0x000fe40000011408 */
[----:B------:R-:W-:-:S02]  /*0ed0*/  LEA.HI R4, R3, R2, RZ, 0x6 ;  /* 0x0000000203047211 */ /* 0x000fc400078f30ff */
[----:B------:R-:W-:Y:S02]  /*0ee0*/  LOP3.LUT R3, R0, 0xffffffe0, RZ, 0xc0, !PT ;  /* 0xffffffe000037812 */ /* 0x000fe400078ec0ff */
[CC--:B------:R-:W-:Y:S02]  /*0ef0*/  LEA.HI R13, R9.reuse, R8.reuse, RZ, 0x2 ;  /* 0x00000008090d7211 */ /* 0x0c0fe400078f10ff */
[----:B------:R-:W-:Y:S01]  /*0f00*/  LEA.HI R15, R9, R8, RZ, 0x3 ;  /* 0x00000008090f7211 */ /* 0x000fe200078f18ff */
[----:B------:R-:W-:Y:S01]  /*0f10*/  IMAD.SHL.U32 R8, R8, 0x8, RZ ;  /* 0x0000000808087824 */ /* 0x000fe200078e00ff */
[----:B------:R-:W-:Y:S01]  /*0f20*/  LOP3.LUT R7, R4, 0xffffffc0, RZ, 0xc0, !PT ;  /* 0xffffffc004077812 */ /* 0x000fe200078ec0ff */
[C---:B------:R-:W-:Y:S01]  /*0f30*/  IMAD.IADD R0, R2.reuse, 0x1, -R3 ;  /* 0x0000000102007824 */ /* 0x040fe200078e0a03 */
[----:B------:R-:W-:Y:S02]  /*0f40*/  SHF.R.S32.HI R9, RZ, 0x1f, R6 ;  /* 0x0000001fff097819 */ /* 0x000fe40000011406 */
[----:B------:R-:W-:Y:S01]  /*0f50*/  SHF.R.S32.HI R16, RZ, 0x1f, R5 ;  /* 0x0000001fff107819 */ /* 0x000fe20000011405 */
[----:B------:R-:W-:Y:S01]  /*0f60*/  IMAD.IADD R2, R2, 0x1, -R7 ;  /* 0x0000000102027824 */ /* 0x000fe200078e0a07 */
[----:B------:R-:W-:-:S02]  /*0f70*/  LEA.HI R3, R9, R6, RZ, 0x5 ;  /* 0x0000000609037211 */ /* 0x000fc400078f28ff */
[----:B------:R-:W-:Y:S02]  /*0f80*/  LEA.HI R9, R9, R6, RZ, 0x6 ;  /* 0x0000000609097211 */ /* 0x000fe400078f30ff */
[----:B------:R-:W-:Y:S02]  /*0f90*/  SHF.R.S32.HI R7, RZ, 0x1f, R8 ;  /* 0x0000001fff077819 */ /* 0x000fe40000011408 */
[----:B------:R-:W-:Y:S02]  /*0fa0*/  LOP3.LUT R9, R9, 0xffffffc0, RZ, 0xc0, !PT ;  /* 0xffffffc009097812 */ /* 0x000fe400078ec0ff */
[CC--:B------:R-:W-:Y:S02]  /*0fb0*/  LEA.HI R10, R7.reuse, R8.reuse, RZ, 0x5 ;  /* 0x00000008070a7211 */ /* 0x0c0fe400078f28ff */
[----:B------:R-:W-:Y:S01]  /*0fc0*/  LEA.HI R14, R7, R8, RZ, 0x6 ;  /* 0x00000008070e7211 */ /* 0x000fe200078f30ff */
[----:B------:R-:W-:Y:S01]  /*0fd0*/  IMAD.IADD R4, R6, 0x1, -R9 ;  /* 0x0000000106047824 */ /* 0x000fe200078e0a09 */
[----:B------:R-:W-:-:S02]  /*0fe0*/  LOP3.LUT R3, R3, 0xffffffe0, RZ, 0xc0, !PT ;  /* 0xffffffe003037812 */ /* 0x000fc400078ec0ff */
[----:B------:R-:W-:Y:S02]  /*0ff0*/  LOP3.LUT R7, R10, 0xffffffe0, RZ, 0xc0, !PT ;  /* 0xffffffe00a077812 */ /* 0x000fe400078ec0ff */
[----:B------:R-:W-:Y:S01]  /*1000*/  LOP3.LUT R17, R14, 0xffffffc0, RZ, 0xc0, !PT ;  /* 0xffffffc00e117812 */ /* 0x000fe200078ec0ff */
[----:B------:R-:W-:Y:S01]  /*1010*/  IMAD.IADD R3, R6, 0x1, -R3 ;  /* 0x0000000106037824 */ /* 0x000fe200078e0a03 */
[-C--:B------:R-:W-:Y:S01]  /*1020*/  LEA.HI R9, R16, R5.reuse, RZ, 0x2 ;  /* 0x0000000510097211 */ /* 0x080fe200078f10ff */
[----:B------:R-:W-:Y:S01]  /*1030*/  IMAD.IADD R6, R8, 0x1, -R7 ;  /* 0x0000000108067824 */ /* 0x000fe200078e0a07 */
[----:B------:R-:W-:Y:S01]  /*1040*/  LEA.HI R10, R16, R5, RZ, 0x3 ;  /* 0x00000005100a7211 */ /* 0x000fe200078f18ff */
[----:B------:R-:W-:Y:S01]  /*1050*/  IMAD.IADD R8, R8, 0x1, -R17 ;  /* 0x0000000108087824 */ /* 0x000fe200078e0a11 */
[----:B------:R-:W-:Y:S01]  /*1060*/  SHF.R.S32.HI R9, RZ, 0x2, R9 ;  /* 0x00000002ff097819 */ /* 0x000fe20000011409 */
[----:B------:R-:W-:Y:S01]  /*1070*/  IMAD.MOV.U32 R7, RZ, RZ, RZ ;  /* 0x000000ffff077224 */ /* 0x000fe200078e00ff */
[----:B------:R-:W-:-:S02]  /*1080*/  SHF.R.S32.HI R10, RZ, 0x3, R10 ;  /* 0x00000003ff0a7819 */ /* 0x000fc4000001140a */
[----:B------:R-:W-:Y:S02]  /*1090*/  SHF.R.S32.HI R12, RZ, 0x2, R12 ;  /* 0x00000002ff0c7819 */ /* 0x000fe4000001140c */
[----:B------:R-:W-:Y:S02]  /*10a0*/  SHF.R.S32.HI R11, RZ, 0x3, R11 ;  /* 0x00000003ff0b7819 */ /* 0x000fe4000001140b */
[----:B------:R-:W-:Y:S02]  /*10b0*/  SHF.R.S32.HI R13, RZ, 0x2, R13 ;  /* 0x00000002ff0d7819 */ /* 0x000fe4000001140d */
[----:B------:R-:W-:Y:S02]  /*10c0*/  SHF.R.S32.HI R15, RZ, 0x3, R15 ;  /* 0x00000003ff0f7819 */ /* 0x000fe4000001140f */
[----:B------:R-:W-:Y:S02]  /*10d0*/  SHF.R.S32.HI R16, RZ, 0x5, R18 ;  /* 0x00000005ff107819 */ /* 0x000fe40000011412 */
.L_x_33:
[C---:B------:R-:W-:Y:S01]  /*10e0*/  ISETP.GE.U32.AND P0, PT, R7.reuse, 0x3, PT ;  /* 0x000000030700780c */ /* 0x040fe20003f06070 */
[----:B-1----:R-:W-:Y:S01]  /*10f0*/  IMAD.WIDE.U32 R18, R7, -0x55555555, RZ ;  /* 0xaaaaaaab07127825 */ /* 0x002fe200078e00ff */
[----:B------:R-:W-:Y:S04]  /*1100*/  YIELD ;  /* 0x0000000000007946 */ /* 0x000fe80003800000 */
[----:B------:R-:W-:-:S05]  /*1110*/  SHF.R.U32.HI R14, RZ, 0x1, R19 ;  /* 0x00000001ff0e7819 */ /* 0x000fca0000011613 */
[----:B------:R-:W-:Y:S02]  /*1120*/  IMAD R14, R14, -0x3, R7 ;  /* 0xfffffffd0e0e7824 */ /* 0x000fe400078e0207 */
[----:B------:R-:W-:Y:S05]  /*1130*/  @!P0 BRA `(.L_x_8) ;  /* 0x0000008000008947 */ /* 0x000fea0003800000 */
[----:B------:R-:W-:Y:S02]  /*1140*/  SHF.L.U64.HI R18, R18, 0x1e, R19 ;  /* 0x0000001e12127819 */ /* 0x000fe40000010213 */
[----:B------:R-:W-:Y:S02]  /*1150*/  LEA R19, R14, 0x18, 0x3 ;  /* 0x000000180e137811 */ /* 0x000fe400078e18ff */
[----:B------:R-:W-:-:S03]  /*1160*/  LOP3.LUT R18, R18, 0x80000000, RZ, 0xc0, !PT ;  /* 0x8000000012127812 */ /* 0x000fc600078ec0ff */
.L_x_9:
[----:B------:R-:W1:Y:S01]  /*1170*/  LDS R17, [R19+0x4] ;  /* 0x0000040013117984 */ /* 0x000e620000000800 */
[----:B------:R-:W-:Y:S01]  /*1180*/  YIELD ;  /* 0x0000000000007946 */ /* 0x000fe20003800000 */
[----:B-1----:R-:W-:Y:S02]  /*1190*/  LOP3.LUT P0, RZ, R17, 0x80000000, R18, 0x48, !PT ;  /* 0x8000000011ff7812 */ /* 0x002fe40007804812 */
[----:B------:R-:W-:Y:S11]  /*11a0*/  NOP ;  /* 0x0000000000007918 */ /* 0x000ff60000000000 */
[----:B------:R-:W-:Y:S05]  /*11b0*/  @!P0 BRA `(.L_x_9) ;  /* 0xffffffb000008947 */ /* 0x000fea000383ffff */
.L_x_8:
[----:B------:R-:W-:Y:S01]  /*11c0*/  IADD3 R25, -R5, 0xff, RZ ;  /* 0x000000ff05197810 */ /* 0x000fe20007ffe1ff */
[----:B------:R-:W-:Y:S03]  /*11d0*/  BSSY B0, `(.L_x_10) ;  /* 0x0000048000007945 */ /* 0x000fe60003800000 */
[----:B------:R-:W-:-:S04]  /*11e0*/  LEA.HI R17, R25, 0x1, RZ, 0x1b ;  /* 0x0000000119117811 */ /* 0x000fc800078fd8ff */
[----:B------:R-:W-:-:S13]  /*11f0*/  LOP3.LUT P0, RZ, R17, 0x3, RZ, 0xc0, !PT ;  /* 0x0000000311ff7812 */ /* 0x000fda000780c0ff */
[----:B------:R-:W-:Y:S05]  /*1200*/  @!P0 BRA `(.L_x_11) ;  /* 0x0000044000008947 */ /* 0x000fea0003800000 */
[----:B------:R-:W1:Y:S01]  /*1210*/  S2R R24, SR_CTAID.Y ;  /* 0x0000000000187919 */ /* 0x000e620000002600 */
[----:B------:R-:W-:Y:S01]  /*1220*/  IMAD R22, R7, 0x20, R0 ;  /* 0x0000002007167824 */ /* 0x000fe200078e0200 */
[----:B------:R-:W-:Y:S01]  /*1230*/  LOP3.LUT R20, R17, 0x3, RZ, 0xc0, !PT ;  /* 0x0000000311147812 */ /* 0x000fe200078ec0ff */
[----:B------:R-:W-:Y:S01]  /*1240*/  BSSY B1, `(.L_x_12) ;  /* 0x0000014000017945 */ /* 0x000fe20003800000 */
[----:B------:R-:W2:Y:S02]  /*1250*/  S2R R23, SR_TID.X ;  /* 0x0000000000177919 */ /* 0x000ea40000002100 */
[----:B------:R-:W-:Y:S02]  /*1260*/  ISETP.GE.AND P0, PT, R22, c[0x0][0x180], PT ;  /* 0x0000600016007a0c */ /* 0x000fe40003f06270 */
[----:B------:R-:W-:Y:S01]  /*1270*/  ISETP.NE.AND P1, PT, R20, 0x1, PT ;  /* 0x000000011400780c */ /* 0x000fe20003f25270 */
[----:B-1----:R-:W-:-:S05]  /*1280*/  IMAD R5, R24, 0x40, R9 ;  /* 0x0000004018057824 */ /* 0x002fca00078e0209 */
[----:B------:R-:W-:-:S13]  /*1290*/  ISETP.GE.OR P0, PT, R5, c[0x0][0x178], P0 ;  /* 0x00005e0005007a0c */ /* 0x000fda0000706670 */
[----:B------:R-:W-:Y:S05]  /*12a0*/  @P0 BRA `(.L_x_13) ;  /* 0x000000d000000947 */ /* 0x000fea0003800000 */
[----:B--2---:R-:W-:Y:S01]  /*12b0*/  IMAD R17, R5, c[0x0][0x180], RZ ;  /* 0x0000600005117a24 */ /* 0x004fe200078e02ff */
[----:B------:R-:W-:Y:S01]  /*12c0*/  SHF.R.S32.HI R18, RZ, 0x1f, R22 ;  /* 0x0000001fff127819 */ /* 0x000fe20000011416 */
[----:B------:R-:W-:-:S03]  /*12d0*/  IMAD R5, R9, 0x20, R0 ;  /* 0x0000002009057824 */ /* 0x000fc600078e0200 */
[----:B------:R-:W-:Y:S01]  /*12e0*/  IADD3 R19, P0, R22, R17, RZ ;  /* 0x0000001116137210 */ /* 0x000fe20007f1e0ff */
[----:B------:R-:W-:-:S03]  /*12f0*/  IMAD R5, R14, 0x800, R5 ;  /* 0x000008000e057824 */ /* 0x000fc600078e0205 */
[----:B------:R-:W-:Y:S01]  /*1300*/  LEA.HI.X.SX32 R22, R17, R18, 0x1, P0 ;  /* 0x0000001211167211 */ /* 0x000fe200000f0eff */
[----:B------:R-:W-:Y:S01]  /*1310*/  IMAD.SHL.U32 R5, R5, 0x2, RZ ;  /* 0x0000000205057824 */ /* 0x000fe200078e00ff */
[----:B------:R-:W-:-:S04]  /*1320*/  LEA R18, P0, R19, c[0x0][0x160], 0x1 ;  /* 0x0000580013127a11 */ /* 0x000fc800078008ff */
[----:B------:R-:W-:-:S05]  /*1330*/  LEA.HI.X R19, R19, c[0x0][0x164], R22, 0x1, P0 ;  /* 0x0000590013137a11 */ /* 0x000fca00000f0c16 */
[----:B------:R-:W-:Y:S01]  /*1340*/  @!PT LDS RZ, [RZ] ;  /* 0x00000000fffff984 */ /* 0x000fe20000000800 */
[----:B------:R-:W-:Y:S01]  /*1350*/  @!PT LDS RZ, [RZ] ;  /* 0x00000000fffff984 */ /* 0x000fe20000000800 */
[----:B------:R-:W-:Y:S01]  /*1360*/  @!PT LDS RZ, [RZ] ;  /* 0x00000000fffff984 */ /* 0x000fe20000000800 */
[----:B------:R1:W-:Y:S04]  /*1370*/  LDGSTS.E.128 [R5+0x80], [R18.64] ;  /* 0x0008000012057fae */ /* 0x0003e8000b921c44 */
.L_x_13:
[----:B--2---:R-:W-:Y:S05]  /*1380*/  BSYNC B1 ;  /* 0x0000000000017941 */ /* 0x004fea0003800000 */
.L_x_12:
[----:B-1----:R-:W-:Y:S01]  /*1390*/  IADD3 R5, R23, 0x20, RZ ;  /* 0x0000002017057810 */ /* 0x002fe20007ffe0ff */
[----:B------:R-:W-:Y:S05]  /*13a0*/  @!P1 BRA `(.L_x_11) ;  /* 0x000002a000009947 */ /* 0x000fea0003800000 */
[----:B------:R-:W-:Y:S01]  /*13b0*/  IMAD R22, R7, 0x20, R3 ;  /* 0x0000002007167824 */ /* 0x000fe200078e0203 */
[----:B------:R-:W-:Y:S01]  /*13c0*/  BSSY B1, `(.L_x_14) ;  /* 0x0000013000017945 */ /* 0x000fe20003800000 */
[----:B------:R-:W-:Y:S01]  /*13d0*/  IMAD R5, R24, 0x40, R12 ;  /* 0x0000004018057824 */ /* 0x000fe200078e020c */
[----:B------:R-:W-:Y:S02]  /*13e0*/  ISETP.NE.AND P1, PT, R20, 0x2, PT ;  /* 0x000000021400780c */ /* 0x000fe40003f25270 */
[----:B------:R-:W-:-:S04]  /*13f0*/  ISETP.GE.AND P0, PT, R22, c[0x0][0x180], PT ;  /* 0x0000600016007a0c */ /* 0x000fc80003f06270 */
[----:B------:R-:W-:-:S13]  /*1400*/  ISETP.GE.OR P0, PT, R5, c[0x0][0x178], P0 ;  /* 0x00005e0005007a0c */ /* 0x000fda0000706670 */
[----:B------:R-:W-:Y:S05]  /*1410*/  @P0 BRA `(.L_x_15) ;  /* 0x000000d000000947 */ /* 0x000fea0003800000 */
[----:B------:R-:W-:Y:S01]  /*1420*/  IMAD R17, R5, c[0x0][0x180], RZ ;  /* 0x0000600005117a24 */ /* 0x000fe200078e02ff */
        /* <DEDUP_REMOVED lines=12> */
.L_x_15:
[----:B------:R-:W-:Y:S05]  /*14f0*/  BSYNC B1 ;  /* 0x0000000000017941 */ /* 0x000fea0003800000 */
.L_x_14:
[----:B-1----:R-:W-:Y:S01]  /*1500*/  IADD3 R5, R23, 0x40, RZ ;  /* 0x0000004017057810 */ /* 0x002fe20007ffe0ff */
[----:B------:R-:W-:Y:S05]  /*1510*/  @!P1 BRA `(.L_x_11) ;  /* 0x0000013000009947 */ /* 0x000fea0003800000 */
[----:B------:R-:W-:Y:S01]  /*1520*/  IMAD R21, R7, 0x20, R6 ;  /* 0x0000002007157824 */ /* 0x000fe200078e0206 */
[----:B------:R-:W-:Y:S01]  /*1530*/  IADD3 R5, R23, 0x60, RZ ;  /* 0x0000006017057810 */ /* 0x000fe20007ffe0ff */
[----:B------:R-:W-:-:S03]  /*1540*/  IMAD R17, R24, 0x40, R13 ;  /* 0x0000004018117824 */ /* 0x000fc600078e020d */
        /* <DEDUP_REMOVED lines=16> */
.L_x_11:
[----:B------:R-:W-:Y:S05]  /*1650*/  BSYNC B0 ;  /* 0x0000000000007941 */ /* 0x000fea0003800000 */
.L_x_10:
[----:B------:R-:W-:Y:S01]  /*1660*/  ISETP.GE.U32.AND P0, PT, R25, 0x60, PT ;  /* 0x000000601900780c */ /* 0x000fe20003f06070 */
[----:B------:R-:W-:-:S12]  /*1670*/  BSSY B0, `(.L_x_16) ;  /* 0x0000069000007945 */ /* 0x000fd80003800000 */
[----:B------:R-:W-:Y:S05]  /*1680*/  @!P0 BRA `(.L_x_17) ;  /* 0x0000067000008947 */ /* 0x000fea0003800000 */
[----:B-1----:R-:W1:Y:S01]  /*1690*/  S2R R17, SR_CTAID.Y ;  /* 0x0000000000117919 */ /* 0x002e620000002600 */
[----:B------:R-:W-:-:S03]  /*16a0*/  IMAD.SHL.U32 R18, R5, 0x8, RZ ;  /* 0x0000000805127824 */ /* 0x000fc600078e00ff */
.L_x_20:
[----:B------:R-:W-:Y:S01]  /*16b0*/  IADD3 R19, R5, 0x20, RZ ;  /* 0x0000002005137810 */ /* 0x000fe20007ffe0ff */
[----:B------:R-:W-:Y:S01]  /*16c0*/  BSSY B1, `(.L_x_18) ;  /* 0x0000060000017945 */ /* 0x000fe20003800000 */
[C---:B------:R-:W-:Y:S02]  /*16d0*/  IADD3 R22, R18.reuse, 0x100, RZ ;  /* 0x0000010012167810 */ /* 0x040fe40007ffe0ff */
[----:B------:R-:W-:Y:S02]  /*16e0*/  SHF.R.S32.HI R20, RZ, 0x1f, R19 ;  /* 0x0000001fff147819 */ /* 0x000fe40000011413 */
[----:B------:R-:W-:Y:S02]  /*16f0*/  IADD3 R26, R18, 0x200, RZ ;  /* 0x00000200121a7810 */ /* 0x000fe40007ffe0ff */
[----:B------:R-:W-:Y:S02]  /*1700*/  LEA.HI R21, R20, R19, RZ, 0x2 ;  /* 0x0000001314157211 */ /* 0x000fe400078f10ff */
[----:B------:R-:W-:-:S02]  /*1710*/  SHF.R.S32.HI R19, RZ, 0x1f, R18 ;  /* 0x0000001fff137819 */ /* 0x000fc40000011412 */
[----:B------:R-:W-:Y:S02]  /*1720*/  IADD3 R24, R5, 0x40, RZ ;  /* 0x0000004005187810 */ /* 0x000fe40007ffe0ff */
[----:B------:R-:W-:Y:S02]  /*1730*/  LEA.HI R19, R19, R18, RZ, 0x5 ;  /* 0x0000001213137211 */ /* 0x000fe400078f28ff */
[----:B------:R-:W-:Y:S02]  /*1740*/  SHF.R.S32.HI R23, RZ, 0x1f, R22 ;  /* 0x0000001fff177819 */ /* 0x000fe40000011416 */
[----:B------:R-:W-:Y:S02]  /*1750*/  SHF.R.S32.HI R27, RZ, 0x1f, R26 ;  /* 0x0000001fff1b7819 */ /* 0x000fe4000001141a */
[----:B------:R-:W-:Y:S02]  /*1760*/  SHF.R.S32.HI R20, RZ, 0x1f, R5 ;  /* 0x0000001fff147819 */ /* 0x000fe40000011405 */
[----:B------:R-:W-:-:S02]  /*1770*/  LOP3.LUT R19, R19, 0xffffffe0, RZ, 0xc0, !PT ;  /* 0xffffffe013137812 */ /* 0x000fc400078ec0ff */
[----:B------:R-:W-:Y:S02]  /*1780*/  SHF.R.S32.HI R25, RZ, 0x1f, R24 ;  /* 0x0000001fff197819 */ /* 0x000fe40000011418 */
[----:B------:R-:W-:Y:S01]  /*1790*/  LEA.HI R23, R23, R22, RZ, 0x5 ;  /* 0x0000001617177211 */ /* 0x000fe200078f28ff */
[----:B------:R-:W-:Y:S01]  /*17a0*/  IMAD.IADD R31, R18, 0x1, -R19 ;  /* 0x00000001121f7824 */ /* 0x000fe200078e0a13 */
[----:B------:R-:W-:Y:S02]  /*17b0*/  LEA.HI R27, R27, R26, RZ, 0x5 ;  /* 0x0000001a1b1b7211 */ /* 0x000fe400078f28ff */
[----:B------:R-:W-:Y:S01]  /*17c0*/  LEA.HI R20, R20, R5, RZ, 0x2 ;  /* 0x0000000514147211 */ /* 0x000fe200078f10ff */
[----:B------:R-:W-:Y:S01]  /*17d0*/  IMAD R29, R7, 0x20, R31 ;  /* 0x00000020071d7824 */ /* 0x000fe200078e021f */
[----:B------:R-:W-:Y:S02]  /*17e0*/  LEA.HI R25, R25, R24, RZ, 0x2 ;  /* 0x0000001819197211 */ /* 0x000fe400078f10ff */
[----:B------:R-:W-:-:S02]  /*17f0*/  LOP3.LUT R23, R23, 0xffffffe0, RZ, 0xc0, !PT ;  /* 0xffffffe017177812 */ /* 0x000fc400078ec0ff */
[----:B------:R-:W-:Y:S02]  /*1800*/  LOP3.LUT R27, R27, 0xffffffe0, RZ, 0xc0, !PT ;  /* 0xffffffe01b1b7812 */ /* 0x000fe400078ec0ff */
[----:B------:R-:W-:Y:S01]  /*1810*/  SHF.R.S32.HI R24, RZ, 0x2, R20 ;  /* 0x00000002ff187819 */ /* 0x000fe20000011414 */
[----:B------:R-:W-:Y:S01]  /*1820*/  IMAD.IADD R23, R22, 0x1, -R23 ;  /* 0x0000000116177824 */ /* 0x000fe200078e0a17 */
[----:B------:R-:W-:Y:S01]  /*1830*/  ISETP.GE.AND P1, PT, R29, c[0x0][0x180], PT ;  /* 0x000060001d007a0c */ /* 0x000fe20003f26270 */
[----:B------:R-:W-:Y:S01]  /*1840*/  IMAD.IADD R26, R26, 0x1, -R27 ;  /* 0x000000011a1a7824 */ /* 0x000fe200078e0a1b */
[----:B------:R-:W-:Y:S01]  /*1850*/  SHF.R.S32.HI R32, RZ, 0x2, R21 ;  /* 0x00000002ff207819 */ /* 0x000fe20000011415 */
[----:B-1----:R-:W-:Y:S01]  /*1860*/  IMAD R20, R17, 0x40, R24 ;  /* 0x0000004011147824 */ /* 0x002fe200078e0218 */
[----:B------:R-:W-:Y:S01]  /*1870*/  SHF.R.S32.HI R35, RZ, 0x2, R25 ;  /* 0x00000002ff237819 */ /* 0x000fe20000011419 */
[C---:B------:R-:W-:Y:S01]  /*1880*/  IMAD R33, R7.reuse, 0x20, R23 ;  /* 0x0000002007217824 */ /* 0x040fe200078e0217 */
[----:B------:R-:W-:Y:S01]  /*1890*/  IADD3 R28, R18, 0x300, RZ ;  /* 0x00000300121c7810 */ /* 0x000fe20007ffe0ff */
[----:B------:R-:W-:Y:S01]  /*18a0*/  IMAD R36, R7, 0x20, R26 ;  /* 0x0000002007247824 */ /* 0x000fe200078e021a */
[----:B------:R-:W-:Y:S01]  /*18b0*/  ISETP.GE.OR P1, PT, R20, c[0x0][0x178], P1 ;  /* 0x00005e0014007a0c */ /* 0x000fe20000f26670 */
[----:B------:R-:W-:Y:S01]  /*18c0*/  IMAD R25, R17, 0x40, R32 ;  /* 0x0000004011197824 */ /* 0x000fe200078e0220 */
[----:B------:R-:W-:Y:S01]  /*18d0*/  ISETP.GE.AND P0, PT, R33, c[0x0][0x180], PT ;  /* 0x0000600021007a0c */ /* 0x000fe20003f06270 */
[----:B------:R-:W-:Y:S01]  /*18e0*/  IMAD R34, R17, 0x40, R35 ;  /* 0x0000004011227824 */ /* 0x000fe200078e0223 */
[----:B------:R-:W-:-:S02]  /*18f0*/  SHF.R.S32.HI R21, RZ, 0x1f, R28 ;  /* 0x0000001fff157819 */ /* 0x000fc4000001141c */
[----:B------:R-:W-:Y:S02]  /*1900*/  ISETP.GE.AND P2, PT, R36, c[0x0][0x180], PT ;  /* 0x0000600024007a0c */ /* 0x000fe40003f46270 */
[----:B------:R-:W-:Y:S02]  /*1910*/  ISETP.GE.OR P0, PT, R25, c[0x0][0x178], P0 ;  /* 0x00005e0019007a0c */ /* 0x000fe40000706670 */
[----:B------:R-:W-:Y:S02]  /*1920*/  LEA.HI R21, R21, R28, RZ, 0x5 ;  /* 0x0000001c15157211 */ /* 0x000fe400078f28ff */
[----:B------:R-:W-:Y:S01]  /*1930*/  ISETP.GE.OR P2, PT, R34, c[0x0][0x178], P2 ;  /* 0x00005e0022007a0c */ /* 0x000fe20001746670 */
[----:B------:R-:W-:Y:S01]  /*1940*/  @!P1 IMAD R20, R20, c[0x0][0x180], RZ ;  /* 0x0000600014149a24 */ /* 0x000fe200078e02ff */
[----:B------:R-:W-:Y:S02]  /*1950*/  LOP3.LUT R21, R21, 0xffffffe0, RZ, 0xc0, !PT ;  /* 0xffffffe015157812 */ /* 0x000fe400078ec0ff */
[----:B------:R-:W-:-:S03]  /*1960*/  IADD3 R19, R5, 0x60, RZ ;  /* 0x0000006005137810 */ /* 0x000fc60007ffe0ff */
[----:B------:R-:W-:Y:S01]  /*1970*/  IMAD.IADD R28, R28, 0x1, -R21 ;  /* 0x000000011c1c7824 */ /* 0x000fe200078e0a15 */
[----:B------:R-:W-:Y:S01]  /*1980*/  SHF.R.S32.HI R22, RZ, 0x1f, R19 ;  /* 0x0000001fff167819 */ /* 0x000fe20000011413 */
[----:B------:R-:W-:Y:S01]  /*1990*/  @!P0 IMAD R27, R32, 0x20, R23 ;  /* 0x00000020201b8824 */ /* 0x000fe200078e0217 */
[----:B------:R-:W-:Y:S02]  /*19a0*/  @!P1 SHF.R.S32.HI R21, RZ, 0x1f, R29 ;  /* 0x0000001fff159819 */ /* 0x000fe4000001141d */
[----:B------:R-:W-:Y:S01]  /*19b0*/  @!P1 IADD3 R29, P3, R29, R20, RZ ;  /* 0x000000141d1d9210 */ /* 0x000fe20007f7e0ff */
[----:B------:R-:W-:Y:S01]  /*19c0*/  @!P2 IMAD R23, R34, c[0x0][0x180], RZ ;  /* 0x000060002217aa24 */ /* 0x000fe200078e02ff */
[----:B------:R-:W-:Y:S01]  /*19d0*/  LEA.HI R30, R22, R19, RZ, 0x2 ;  /* 0x00000013161e7211 */ /* 0x000fe200078f10ff */
[----:B------:R-:W-:Y:S01]  /*19e0*/  @!P0 IMAD R22, R25, c[0x0][0x180], RZ ;  /* 0x0000600019168a24 */ /* 0x000fe200078e02ff */
[----:B------:R-:W-:Y:S01]  /*19f0*/  @!P1 LEA.HI.X.SX32 R32, R20, R21, 0x1, P3 ;  /* 0x0000001514209211 */ /* 0x000fe200018f0eff */
[----:B------:R-:W-:Y:S01]  /*1a00*/  @!P1 IMAD R19, R24, 0x20, R31 ;  /* 0x0000002018139824 */ /* 0x000fe200078e021f */
[----:B------:R-:W-:Y:S01]  /*1a10*/  @!P1 LEA R20, P3, R29, c[0x0][0x160], 0x1 ;  /* 0x000058001d149a11 */ /* 0x000fe200078608ff */
[C---:B------:R-:W-:Y:S01]  /*1a20*/  @!P0 IMAD R27, R14.reuse, 0x800, R27 ;  /* 0x000008000e1b8824 */ /* 0x040fe200078e021b */
[----:B------:R-:W-:Y:S01]  /*1a30*/  @!P0 SHF.R.S32.HI R25, RZ, 0x1f, R33 ;  /* 0x0000001fff198819 */ /* 0x000fe20000011421 */
[----:B------:R-:W-:Y:S01]  /*1a40*/  @!P1 IMAD R19, R14, 0x800, R19 ;  /* 0x000008000e139824 */ /* 0x000fe200078e0213 */
[----:B------:R-:W-:Y:S01]  /*1a50*/  @!P2 SHF.R.S32.HI R24, RZ, 0x1f, R36 ;  /* 0x0000001fff18a819 */ /* 0x000fe20000011424 */
[----:B------:R-:W-:Y:S01]  /*1a60*/  @!P0 IMAD.SHL.U32 R27, R27, 0x2, RZ ;  /* 0x000000021b1b8824 */ /* 0x000fe200078e00ff */
[----:B------:R-:W-:Y:S01]  /*1a70*/  @!P2 IADD3 R31, P5, R36, R23, RZ ;  /* 0x00000017241fa210 */ /* 0x000fe20007fbe0ff */
[----:B------:R-:W-:Y:S01]  /*1a80*/  @!P1 IMAD.SHL.U32 R19, R19, 0x2, RZ ;  /* 0x0000000213139824 */ /* 0x000fe200078e00ff */
[----:B------:R-:W-:-:S02]  /*1a90*/  @!P0 IADD3 R33, P4, R33, R22, RZ ;  /* 0x0000001621218210 */ /* 0x000fc40007f9e0ff */
[----:B------:R-:W-:Y:S01]  /*1aa0*/  @!P1 LEA.HI.X R21, R29, c[0x0][0x164], R32, 0x1, P3 ;  /* 0x000059001d159a11 */ /* 0x000fe200018f0c20 */
[----:B------:R-:W-:Y:S01]  /*1ab0*/  @!P2 IMAD R29, R35, 0x20, R26 ;  /* 0x00000020231da824 */ /* 0x000fe200078e021a */
[----:B------:R-:W-:Y:S02]  /*1ac0*/  @!P2 LEA.HI.X.SX32 R32, R23, R24, 0x1, P5 ;  /* 0x000000181720a211 */ /* 0x000fe400028f0eff */
[----:B------:R-:W-:Y:S01]  /*1ad0*/  @!P0 LEA.HI.X.SX32 R34, R22, R25, 0x1, P4 ;  /* 0x0000001916228211 */ /* 0x000fe200020f0eff */
[----:B------:R-:W-:Y:S01]  /*1ae0*/  @!P2 IMAD R29, R14, 0x800, R29 ;  /* 0x000008000e1da824 */ /* 0x000fe200078e021d */
[----:B------:R-:W-:Y:S01]  /*1af0*/  @!P0 LEA R24, P3, R33, c[0x0][0x160], 0x1 ;  /* 0x0000580021188a11 */ /* 0x000fe200078608ff */
[----:B------:R-:W-:Y:S01]  /*1b00*/  @!PT LDS RZ, [RZ] ;  /* 0x00000000fffff984 */ /* 0x000fe20000000800 */
[----:B------:R-:W-:Y:S01]  /*1b10*/  @!PT LDS RZ, [RZ] ;  /* 0x00000000fffff984 */ /* 0x000fe20000000800 */
[----:B------:R-:W-:Y:S01]  /*1b20*/  @!PT LDS RZ, [RZ] ;  /* 0x00000000fffff984 */ /* 0x000fe20000000800 */
[----:B------:R1:W-:Y:S01]  /*1b30*/  @!P1 LDGSTS.E.128 [R19+0x80], [R20.64] ;  /* 0x0008000014139fae */ /* 0x0003e2000b921c44 */
[----:B------:R-:W-:Y:S01]  /*1b40*/  @!P2 LEA R22, P4, R31, c[0x0][0x160], 0x1 ;  /* 0x000058001f16aa11 */ /* 0x000fe200078808ff */
[----:B------:R-:W-:Y:S01]  /*1b50*/  @!P2 IMAD.SHL.U32 R29, R29, 0x2, RZ ;  /* 0x000000021d1da824 */ /* 0x000fe200078e00ff */
[----:B------:R-:W-:-:S02]  /*1b60*/  @!P0 LEA.HI.X R25, R33, c[0x0][0x164], R34, 0x1, P3 ;  /* 0x0000590021198a11 */ /* 0x000fc400018f0c22 */
[----:B------:R-:W-:Y:S01]  /*1b70*/  @!P2 LEA.HI.X R23, R31, c[0x0][0x164], R32, 0x1, P4 ;  /* 0x000059001f17aa11 */ /* 0x000fe200020f0c20 */
[----:B------:R-:W-:Y:S01]  /*1b80*/  IMAD R32, R7, 0x20, R28 ;  /* 0x0000002007207824 */ /* 0x000fe200078e021c */
[----:B------:R-:W-:Y:S01]  /*1b90*/  SHF.R.S32.HI R30, RZ, 0x2, R30 ;  /* 0x00000002ff1e7819 */ /* 0x000fe2000001141e */
[----:B------:R1:W-:Y:S01]  /*1ba0*/  @!P0 LDGSTS.E.128 [R27+0x80], [R24.64] ;  /* 0x00080000181b8fae */ /* 0x0003e2000b921c44 */
[----:B------:R-:W-:Y:S02]  /*1bb0*/  ISETP.GE.AND P0, PT, R5, 0x80, PT ;  /* 0x000000800500780c */ /* 0x000fe40003f06270 */
[----:B------:R-:W-:Y:S01]  /*1bc0*/  ISETP.GE.AND P1, PT, R32, c[0x0][0x180], PT ;  /* 0x0000600020007a0c */ /* 0x000fe20003f26270 */
[----:B------:R-:W-:Y:S01]  /*1bd0*/  IMAD R31, R17, 0x40, R30 ;  /* 0x00000040111f7824 */ /* 0x000fe200078e021e */
[----:B------:R1:W-:Y:S01]  /*1be0*/  @!P2 LDGSTS.E.128 [R29+0x80], [R22.64] ;  /* 0x00080000161dafae */ /* 0x0003e2000b921c44 */
[----:B------:R-:W-:-:S03]  /*1bf0*/  IADD3 R26, R5, 0x80, RZ ;  /* 0x00000080051a7810 */ /* 0x000fc60007ffe0ff */
[----:B------:R-:W-:-:S13]  /*1c00*/  ISETP.GE.OR P1, PT, R31, c[0x0][0x178], P1 ;  /* 0x00005e001f007a0c */ /* 0x000fda0000f26670 */
[----:B------:R-:W-:Y:S05]  /*1c10*/  @P1 BRA `(.L_x_19) ;  /* 0x000000a000001947 */ /* 0x000fea0003800000 */
[----:B-1----:R-:W-:Y:S01]  /*1c20*/  IMAD R19, R31, c[0x0][0x180], RZ ;  /* 0x000060001f137a24 */ /* 0x002fe200078e02ff */
        /* <DEDUP_REMOVED lines=8> */
[----:B------:R1:W-:Y:S04]  /*1cb0*/  LDGSTS.E.128 [R5+0x80], [R20.64] ;  /* 0x0008000014057fae */ /* 0x0003e8000b921c44 */
.L_x_19:
[----:B-1----:R-:W-:Y:S05]  /*1cc0*/  BSYNC B1 ;  /* 0x0000000000017941 */ /* 0x002fea0003800000 */
.L_x_18:
[----:B------:R-:W-:Y:S01]  /*1cd0*/  IMAD.MOV.U32 R5, RZ, RZ, R26 ;  /* 0x000000ffff057224 */ /* 0x000fe200078e001a */
[----:B------:R-:W-:Y:S01]  /*1ce0*/  IADD3 R18, R18, 0x400, RZ ;  /* 0x0000040012127810 */ /* 0x000fe20007ffe0ff */
[----:B------:R-:W-:Y:S05]  /*1cf0*/  @!P0 BRA `(.L_x_20) ;  /* 0xfffff9b000008947 */ /* 0x000fea000383ffff */
.L_x_17:
[----:B------:R-:W-:Y:S05]  /*1d00*/  BSYNC B0 ;  /* 0x0000000000007941 */ /* 0x000fea0003800000 */
.L_x_16:
[----:B------:R-:W2:Y:S01]  /*1d10*/  S2R R5, SR_TID.X ;  /* 0x0000000000057919 */ /* 0x000ea20000002100 */
[----:B------:R-:W-:Y:S01]  /*1d20*/  BSSY B0, `(.L_x_21) ;  /* 0x0000047000007945 */ /* 0x000fe20003800000 */
[----:B-1----:R-:W-:Y:S02]  /*1d30*/  LEA R17, R14, 0x3080, 0xc ;  /* 0x000030800e117811 */ /* 0x002fe400078e60ff */
[----:B--2---:R-:W-:Y:S01]  /*1d40*/  IADD3 R25, -R5, 0xff, RZ ;  /* 0x000000ff05197810 */ /* 0x004fe20007ffe1ff */
[----:B------:R-:W-:-:S03]  /*1d50*/  IMAD.MOV.U32 R18, RZ, RZ, R5 ;  /* 0x000000ffff127224 */ /* 0x000fc600078e0005 */
[----:B------:R-:W-:-:S04]  /*1d60*/  LEA.HI R20, R25, 0x1, RZ, 0x1b ;  /* 0x0000000119147811 */ /* 0x000fc800078fd8ff */
[----:B------:R-:W-:-:S13]  /*1d70*/  LOP3.LUT P0, RZ, R20, 0x3, RZ, 0xc0, !PT ;  /* 0x0000000314ff7812 */ /* 0x000fda000780c0ff */
[----:B------:R-:W-:Y:S05]  /*1d80*/  @!P0 BRA `(.L_x_22) ;  /* 0x0000040000008947 */ /* 0x000fea0003800000 */
[----:B------:R-:W1:Y:S01]  /*1d90*/  S2R R23, SR_CTAID.X ;  /* 0x0000000000177919 */ /* 0x000e620000002500 */
[----:B------:R-:W-:Y:S01]  /*1da0*/  IMAD R19, R7, 0x20, R10 ;  /* 0x0000002007137824 */ /* 0x000fe200078e020a */
[----:B------:R-:W-:Y:S01]  /*1db0*/  LOP3.LUT R24, R20, 0x3, RZ, 0xc0, !PT ;  /* 0x0000000314187812 */ /* 0x000fe200078ec0ff */
[----:B------:R-:W-:Y:S03]  /*1dc0*/  BSSY B1, `(.L_x_23) ;  /* 0x0000012000017945 */ /* 0x000fe60003800000 */
[----:B------:R-:W-:Y:S01]  /*1dd0*/  ISETP.NE.AND P1, PT, R24, 0x1, PT ;  /* 0x000000011800780c */ /* 0x000fe20003f25270 */
[----:B-1----:R-:W-:-:S05]  /*1de0*/  IMAD R18, R23, 0x40, R2 ;  /* 0x0000004017127824 */ /* 0x002fca00078e0202 */
[----:B------:R-:W-:-:S04]  /*1df0*/  ISETP.GE.AND P0, PT, R18, c[0x0][0x17c], PT ;  /* 0x00005f0012007a0c */ /* 0x000fc80003f06270 */
[----:B------:R-:W-:-:S13]  /*1e00*/  ISETP.GE.OR P0, PT, R19, c[0x0][0x180], P0 ;  /* 0x0000600013007a0c */ /* 0x000fda0000706670 */
[----:B------:R-:W-:Y:S05]  /*1e10*/  @P0 BRA `(.L_x_24) ;  /* 0x000000c000000947 */ /* 0x000fea0003800000 */
[----:B------:R-:W-:Y:S01]  /*1e20*/  IMAD R19, R19, c[0x0][0x17c], RZ ;  /* 0x00005f0013137a24 */ /* 0x000fe200078e02ff */
[----:B------:R-:W-:-:S04]  /*1e30*/  SHF.R.S32.HI R20, RZ, 0x1f, R18 ;  /* 0x0000001fff147819 */ /* 0x000fc80000011412 */
[----:B------:R-:W-:-:S04]  /*1e40*/  IADD3 R21, P0, R18, R19, RZ ;  /* 0x0000001312157210 */ /* 0x000fc80007f1e0ff */
[----:B------:R-:W-:Y:S01]  /*1e50*/  LEA.HI.X.SX32 R22, R19, R20, 0x1, P0 ;  /* 0x0000001413167211 */ /* 0x000fe200000f0eff */
[----:B------:R-:W-:Y:S01]  /*1e60*/  IMAD R20, R10, 0x40, R2 ;  /* 0x000000400a147824 */ /* 0x000fe200078e0202 */
[----:B------:R-:W-:-:S04]  /*1e70*/  LEA R18, P0, R21, c[0x0][0x168], 0x1 ;  /* 0x00005a0015127a11 */ /* 0x000fc800078008ff */
[----:B------:R-:W-:Y:S01]  /*1e80*/  LEA.HI.X R19, R21, c[0x0][0x16c], R22, 0x1, P0 ;  /* 0x00005b0015137a11 */ /* 0x000fe200000f0c16 */
[----:B------:R-:W-:-:S05]  /*1e90*/  IMAD R21, R20, 0x2, R17 ;  /* 0x0000000214157824 */ /* 0x000fca00078e0211 */
[----:B------:R-:W-:Y:S01]  /*1ea0*/  @!PT LDS RZ, [RZ] ;  /* 0x00000000fffff984 */ /* 0x000fe20000000800 */
[----:B------:R-:W-:Y:S01]  /*1eb0*/  @!PT LDS RZ, [RZ] ;  /* 0x00000000fffff984 */ /* 0x000fe20000000800 */
[----:B------:R-:W-:Y:S01]  /*1ec0*/  @!PT LDS RZ, [RZ] ;  /* 0x00000000fffff984 */ /* 0x000fe20000000800 */
[----:B------:R1:W-:Y:S03]  /*1ed0*/  LDGSTS.E.128 [R21], [R18.64] ;  /* 0x0000000012157fae */ /* 0x0003e6000b921c44 */
.L_x_24:
[----:B------:R-:W-:Y:S05]  /*1ee0*/  BSYNC B1 ;  /* 0x0000000000017941 */ /* 0x000fea0003800000 */
.L_x_23:
        /* <DEDUP_REMOVED lines=21> */
.L_x_26:
[----:B------:R-:W-:Y:S05]  /*2040*/  BSYNC B1 ;  /* 0x0000000000017941 */ /* 0x000fea0003800000 */
.L_x_25:
        /* <DEDUP_REMOVED lines=11> */
[----:B------:R-:W-:-:S04]  /*2100*/  IADD3 R19, P0, R19, R20, RZ ;  /* 0x0000001413137210 */ /* 0x000fc80007f1e0ff */
[----:B------:R-:W-:Y:S02]  /*2110*/  LEA.HI.X.SX32 R24, R20, R21, 0x1, P0 ;  /* 0x0000001514187211 */ /* 0x000fe400000f0eff */
[----:B------:R-:W-:-:S04]  /*2120*/  LEA R20, P0, R19, c[0x0][0x168], 0x1 ;  /* 0x00005a0013147a11 */ /* 0x000fc800078008ff */
[----:B------:R-:W-:Y:S01]  /*2130*/  LEA.HI.X R21, R19, c[0x0][0x16c], R24, 0x1, P0 ;  /* 0x00005b0013157a11 */ /* 0x000fe200000f0c18 */
[----:B------:R-:W-:-:S05]  /*2140*/  IMAD R19, R22, 0x2, R17 ;  /* 0x0000000216137824 */ /* 0x000fca00078e0211 */
[----:B------:R-:W-:Y:S01]  /*2150*/  @!PT LDS RZ, [RZ] ;  /* 0x00000000fffff984 */ /* 0x000fe20000000800 */
[----:B------:R-:W-:Y:S01]  /*2160*/  @!PT LDS RZ, [RZ] ;  /* 0x00000000fffff984 */ /* 0x000fe20000000800 */
[----:B------:R-:W-:Y:S01]  /*2170*/  @!PT LDS RZ, [RZ] ;  /* 0x00000000fffff984 */ /* 0x000fe20000000800 */
[----:B------:R1:W-:Y:S03]  /*2180*/  LDGSTS.E.128 [R19], [R20.64] ;  /* 0x0000000014137fae */ /* 0x0003e6000b921c44 */
.L_x_22:
[----:B------:R-:W-:Y:S05]  /*2190*/  BSYNC B0 ;  /* 0x0000000000007941 */ /* 0x000fea0003800000 */
.L_x_21:
[----:B------:R-:W-:Y:S01]  /*21a0*/  ISETP.GE.U32.AND P0, PT, R25, 0x60, PT ;  /* 0x000000601900780c */ /* 0x000fe20003f06070 */
[----:B------:R-:W-:-:S12]  /*21b0*/  BSSY B0, `(.L_x_27) ;  /* 0x0000064000007945 */ /* 0x000fd80003800000 */
[----:B------:R-:W-:Y:S05]  /*21c0*/  @!P0 BRA `(.L_x_28) ;  /* 0x0000062000008947 */ /* 0x000fea0003800000 */
[----:B-1----:R-:W1:Y:S02]  /*21d0*/  S2R R19, SR_CTAID.X ;  /* 0x0000000000137919 */ /* 0x002e640000002500 */
.L_x_31:
[C---:B------:R-:W-:Y:S01]  /*21e0*/  IADD3 R22, R18.reuse, 0x20, RZ ;  /* 0x0000002012167810 */ /* 0x040fe20007ffe0ff */
[C---:B------:R-:W-:Y:S01]  /*21f0*/  IMAD.SHL.U32 R20, R18.reuse, 0x8, RZ ;  /* 0x0000000812147824 */ /* 0x040fe200078e00ff */
[----:B------:R-:W-:Y:S01]  /*2200*/  IADD3 R24, R18, 0x40, RZ ;  /* 0x0000004012187810 */ /* 0x000fe20007ffe0ff */
[----:B------:R-:W-:Y:S01]  /*2210*/  BSSY B1, `(.L_x_29) ;  /* 0x000005b000017945 */ /* 0x000fe20003800000 */
[----:B------:R-:W-:Y:S02]  /*2220*/  SHF.R.S32.HI R23, RZ, 0x1f, R22 ;  /* 0x0000001fff177819 */ /* 0x000fe40000011416 */
[----:B------:R-:W-:Y:S01]  /*2230*/  SHF.R.S32.HI R21, RZ, 0x1f, R20 ;  /* 0x0000001fff157819 */ /* 0x000fe20000011414 */
[----:B------:R-:W-:Y:S01]  /*2240*/  IMAD.SHL.U32 R26, R24, 0x8, RZ ;  /* 0x00000008181a7824 */ /* 0x000fe200078e00ff */
[----:B------:R-:W-:Y:S01]  /*2250*/  LEA.HI R23, R23, R22, RZ, 0x3 ;  /* 0x0000001617177211 */ /* 0x000fe200078f18ff */
[----:B------:R-:W-:Y:S01]  /*2260*/  IMAD.SHL.U32 R22, R22, 0x8, RZ ;  /* 0x0000000816167824 */ /* 0x000fe200078e00ff */
[----:B------:R-:W-:-:S02]  /*2270*/  LEA.HI R21, R21, R20, RZ, 0x6 ;  /* 0x0000001415157211 */ /* 0x000fc400078f30ff */
[----:B------:R-:W-:Y:S02]  /*2280*/  SHF.R.S32.HI R29, RZ, 0x1f, R26 ;  /* 0x0000001fff1d7819 */ /* 0x000fe4000001141a */
[----:B------:R-:W-:Y:S02]  /*2290*/  LOP3.LUT R21, R21, 0xffffffc0, RZ, 0xc0, !PT ;  /* 0xffffffc015157812 */ /* 0x000fe400078ec0ff */
[----:B------:R-:W-:Y:S02]  /*22a0*/  SHF.R.S32.HI R25, RZ, 0x1f, R22 ;  /* 0x0000001fff197819 */ /* 0x000fe40000011416 */
[----:B------:R-:W-:Y:S01]  /*22b0*/  LEA.HI R29, R29, R26, RZ, 0x6 ;  /* 0x0000001a1d1d7211 */ /* 0x000fe200078f30ff */
[----:B------:R-:W-:Y:S01]  /*22c0*/  IMAD.IADD R28, R20, 0x1, -R21 ;  /* 0x00000001141c7824 */ /* 0x000fe200078e0a15 */
[----:B------:R-:W-:Y:S02]  /*22d0*/  LEA.HI R25, R25, R22, RZ, 0x6 ;  /* 0x0000001619197211 */ /* 0x000fe400078f30ff */
[----:B------:R-:W-:Y:S01]  /*22e0*/  SHF.R.S32.HI R21, RZ, 0x1f, R18 ;  /* 0x0000001fff157819 */ /* 0x000fe20000011412 */
[----:B-1----:R-:W-:Y:S01]  /*22f0*/  IMAD R31, R19, 0x40, R28 ;  /* 0x00000040131f7824 */ /* 0x002fe200078e021c */
[----:B------:R-:W-:-:S02]  /*2300*/  SHF.R.S32.HI R27, RZ, 0x1f, R24 ;  /* 0x0000001fff1b7819 */ /* 0x000fc40000011418 */
[----:B------:R-:W-:Y:S02]  /*2310*/  LOP3.LUT R29, R29, 0xffffffc0, RZ, 0xc0, !PT ;  /* 0xffffffc01d1d7812 */ /* 0x000fe400078ec0ff */
[----:B------:R-:W-:Y:S02]  /*2320*/  LOP3.LUT R25, R25, 0xffffffc0, RZ, 0xc0, !PT ;  /* 0xffffffc019197812 */ /* 0x000fe400078ec0ff */
[----:B------:R-:W-:Y:S01]  /*2330*/  LEA.HI R21, R21, R18, RZ, 0x3 ;  /* 0x0000001215157211 */ /* 0x000fe200078f18ff */
[----:B------:R-:W-:Y:S01]  /*2340*/  IMAD.IADD R35, R26, 0x1, -R29 ;  /* 0x000000011a237824 */ /* 0x000fe200078e0a1d */
[----:B------:R-:W-:Y:S01]  /*2350*/  LEA.HI R27, R27, R24, RZ, 0x3 ;  /* 0x000000181b1b7211 */ /* 0x000fe200078f18ff */
[----:B------:R-:W-:Y:S01]  /*2360*/  IMAD.IADD R32, R22, 0x1, -R25 ;  /* 0x0000000116207824 */ /* 0x000fe200078e0a19 */
[----:B------:R-:W-:Y:S01]  /*2370*/  SHF.R.S32.HI R25, RZ, 0x3, R21 ;  /* 0x00000003ff197819 */ /* 0x000fe20000011415 */
[C---:B------:R-:W-:Y:S01]  /*2380*/  IMAD R39, R19.reuse, 0x40, R35 ;  /* 0x0000004013277824 */ /* 0x040fe200078e0223 */
[----:B------:R-:W-:Y:S01]  /*2390*/  SHF.R.S32.HI R36, RZ, 0x3, R27 ;  /* 0x00000003ff247819 */ /* 0x000fe2000001141b */
[----:B------:R-:W-:Y:S01]  /*23a0*/  IMAD R34, R19, 0x40, R32 ;  /* 0x0000004013227824 */ /* 0x000fe200078e0220 */
[----:B------:R-:W-:Y:S01]  /*23b0*/  SHF.R.S32.HI R30, RZ, 0x3, R23 ;  /* 0x00000003ff1e7819 */ /* 0x000fe20000011417 */
[C---:B------:R-:W-:Y:S01]  /*23c0*/  IMAD R27, R7.reuse, 0x20, R25 ;  /* 0x00000020071b7824 */ /* 0x040fe200078e0219 */
[----:B------:R-:W-:Y:S01]  /*23d0*/  IADD3 R20, R18, 0x60, RZ ;  /* 0x0000006012147810 */ /* 0x000fe20007ffe0ff */
[----:B------:R-:W-:Y:S01]  /*23e0*/  IMAD R37, R7, 0x20, R36 ;  /* 0x0000002007257824 */ /* 0x000fe200078e0224 */
[----:B------:R-:W-:Y:S01]  /*23f0*/  ISETP.GE.AND P1, PT, R31, c[0x0][0x17c], PT ;  /* 0x00005f001f007a0c */ /* 0x000fe20003f26270 */
[----:B------:R-:W-:Y:S01]  /*2400*/  IMAD R33, R7, 0x20, R30 ;  /* 0x0000002007217824 */ /* 0x000fe200078e021e */
[----:B------:R-:W-:Y:S01]  /*2410*/  ISETP.GE.AND P2, PT, R39, c[0x0][0x17c], PT ;  /* 0x00005f0027007a0c */ /* 0x000fe20003f46270 */
[----:B------:R-:W-:Y:S01]  /*2420*/  IMAD.SHL.U32 R24, R20, 0x8, RZ ;  /* 0x0000000814187824 */ /* 0x000fe200078e00ff */
[----:B------:R-:W-:-:S02]  /*2430*/  ISETP.GE.AND P0, PT, R34, c[0x0][0x17c], PT ;  /* 0x00005f0022007a0c */ /* 0x000fc40003f06270 */
[----:B------:R-:W-:Y:S02]  /*2440*/  ISETP.GE.OR P1, PT, R27, c[0x0][0x180], P1 ;  /* 0x000060001b007a0c */ /* 0x000fe40000f26670 */
[----:B------:R-:W-:Y:S02]  /*2450*/  ISETP.GE.OR P2, PT, R37, c[0x0][0x180], P2 ;  /* 0x0000600025007a0c */ /* 0x000fe40001746670 */
[----:B------:R-:W-:Y:S02]  /*2460*/  ISETP.GE.OR P0, PT, R33, c[0x0][0x180], P0 ;  /* 0x0000600021007a0c */ /* 0x000fe40000706670 */
[----:B------:R-:W-:-:S04]  /*2470*/  SHF.R.S32.HI R21, RZ, 0x1f, R24 ;  /* 0x0000001fff157819 */ /* 0x000fc80000011418 */
[----:B------:R-:W-:Y:S02]  /*2480*/  LEA.HI R22, R21, R24, RZ, 0x6 ;  /* 0x0000001815167211 */ /* 0x000fe400078f30ff */
[----:B------:R-:W-:Y:S01]  /*2490*/  SHF.R.S32.HI R21, RZ, 0x1f, R20 ;  /* 0x0000001fff157819 */ /* 0x000fe20000011414 */
[----:B------:R-:W-:Y:S01]  /*24a0*/  @!P1 IMAD R28, R25, 0x40, R28 ;  /* 0x00000040191c9824 */ /* 0x000fe200078e021c */
[----:B------:R-:W-:Y:S01]  /*24b0*/  LOP3.LUT R23, R22, 0xffffffc0, RZ, 0xc0, !PT ;  /* 0xffffffc016177812 */ /* 0x000fe200078ec0ff */
[----:B------:R-:W-:Y:S01]  /*24c0*/  @!P2 IMAD R22, R37, c[0x0][0x17c], RZ ;  /* 0x00005f002516aa24 */ /* 0x000fe200078e02ff */
[----:B------:R-:W-:Y:S01]  /*24d0*/  LEA.HI R29, R21, R20, RZ, 0x3 ;  /* 0x00000014151d7211 */ /* 0x000fe200078f18ff */
[----:B------:R-:W-:Y:S01]  /*24e0*/  @!P1 IMAD R20, R27, c[0x0][0x17c], RZ ;  /* 0x00005f001b149a24 */ /* 0x000fe200078e02ff */
[----:B------:R-:W-:Y:S01]  /*24f0*/  @!P2 SHF.R.S32.HI R25, RZ, 0x1f, R39 ;  /* 0x0000001fff19a819 */ /* 0x000fe20000011427 */
[----:B------:R-:W-:Y:S02]  /*2500*/  @!P0 IMAD R21, R33, c[0x0][0x17c], RZ ;  /* 0x00005f0021158a24 */ /* 0x000fe400078e02ff */
[----:B------:R-:W-:Y:S01]  /*2510*/  IMAD.IADD R26, R24, 0x1, -R23 ;  /* 0x00000001181a7824 */ /* 0x000fe200078e0a17 */
[----:B------:R-:W-:Y:S01]  /*2520*/  @!P1 SHF.R.S32.HI R23, RZ, 0x1f, R31 ;  /* 0x0000001fff179819 */ /* 0x000fe2000001141f */
[----:B------:R-:W-:Y:S01]  /*2530*/  @!P0 IMAD R30, R30, 0x40, R32 ;  /* 0x000000401e1e8824 */ /* 0x000fe200078e0220 */
[----:B------:R-:W-:Y:S01]  /*2540*/  @!P1 IADD3 R27, P4, R31, R20, RZ ;  /* 0x000000141f1b9210 */ /* 0x000fe20007f9e0ff */
[----:B------:R-:W-:Y:S01]  /*2550*/  @!P2 IMAD R32, R36, 0x40, R35 ;  /* 0x000000402420a824 */ /* 0x000fe200078e0223 */
[----:B------:R-:W-:Y:S01]  /*2560*/  @!P2 IADD3 R31, P3, R39, R22, RZ ;  /* 0x00000016271fa210 */ /* 0x000fe20007f7e0ff */
[----:B------:R-:W-:Y:S01]  /*2570*/  IMAD R35, R19, 0x40, R26 ;  /* 0x0000004013237824 */ /* 0x000fe200078e021a */
[----:B------:R-:W-:-:S02]  /*2580*/  @!P0 SHF.R.S32.HI R24, RZ, 0x1f, R34 ;  /* 0x0000001fff188819 */ /* 0x000fc40000011422 */
[----:B------:R-:W-:Y:S02]  /*2590*/  @!P0 IADD3 R33, P5, R34, R21, RZ ;  /* 0x0000001522218210 */ /* 0x000fe40007fbe0ff */
[----:B------:R-:W-:Y:S02]  /*25a0*/  @!P1 LEA.HI.X.SX32 R38, R20, R23, 0x1, P4 ;  /* 0x0000001714269211 */ /* 0x000fe400020f0eff */
[----:B------:R-:W-:Y:S02]  /*25b0*/  @!P2 LEA.HI.X.SX32 R34, R22, R25, 0x1, P3 ;  /* 0x000000191622a211 */ /* 0x000fe400018f0eff */
[----:B------:R-:W-:Y:S02]  /*25c0*/  @!P0 LEA.HI.X.SX32 R36, R21, R24, 0x1, P5 ;  /* 0x0000001815248211 */ /* 0x000fe400028f0eff */
[----:B------:R-:W-:Y:S02]  /*25d0*/  @!P1 LEA R20, P4, R27, c[0x0][0x168], 0x1 ;  /* 0x00005a001b149a11 */ /* 0x000fe400078808ff */
[----:B------:R-:W-:-:S02]  /*25e0*/  @!P0 LEA R22, P3, R33, c[0x0][0x168], 0x1 ;  /* 0x00005a0021168a11 */ /* 0x000fc400078608ff */
[----:B------:R-:W-:Y:S02]  /*25f0*/  @!P2 LEA R24, P5, R31, c[0x0][0x168], 0x1 ;  /* 0x00005a001f18aa11 */ /* 0x000fe400078a08ff */
[----:B------:R-:W-:Y:S01]  /*2600*/  @!P1 LEA.HI.X R21, R27, c[0x0][0x16c], R38, 0x1, P4 ;  /* 0x00005b001b159a11 */ /* 0x000fe200020f0c26 */
[----:B------:R-:W-:Y:S01]  /*2610*/  @!P1 IMAD R27, R28, 0x2, R17 ;  /* 0x000000021c1b9824 */ /* 0x000fe200078e0211 */
[----:B------:R-:W-:Y:S02]  /*2620*/  @!P0 LEA.HI.X R23, R33, c[0x0][0x16c], R36, 0x1, P3 ;  /* 0x00005b0021178a11 */ /* 0x000fe400018f0c24 */
[----:B------:R-:W-:Y:S01]  /*2630*/  SHF.R.S32.HI R33, RZ, 0x3, R29 ;  /* 0x00000003ff217819 */ /* 0x000fe2000001141d */
[--C-:B------:R-:W-:Y:S01]  /*2640*/  @!P0 IMAD R29, R30, 0x2, R17.reuse ;  /* 0x000000021e1d8824 */ /* 0x100fe200078e0211 */
[----:B------:R-:W-:Y:S01]  /*2650*/  @!P2 LEA.HI.X R25, R31, c[0x0][0x16c], R34, 0x1, P5 ;  /* 0x00005b001f19aa11 */ /* 0x000fe200028f0c22 */
[----:B------:R-:W-:Y:S01]  /*2660*/  @!P2 IMAD R31, R32, 0x2, R17 ;  /* 0x00000002201fa824 */ /* 0x000fe200078e0211 */
[----:B------:R-:W-:Y:S01]  /*2670*/  @!PT LDS RZ, [RZ] ;  /* 0x00000000fffff984 */ /* 0x000fe20000000800 */
[----:B------:R-:W-:Y:S01]  /*2680*/  @!PT LDS RZ, [RZ] ;  /* 0x00000000fffff984 */ /* 0x000fe20000000800 */
[----:B------:R-:W-:Y:S01]  /*2690*/  @!PT LDS RZ, [RZ] ;  /* 0x00000000fffff984 */ /* 0x000fe20000000800 */
[----:B------:R1:W-:Y:S01]  /*26a0*/  @!P1 LDGSTS.E.128 [R27], [R20.64] ;  /* 0x00000000141b9fae */ /* 0x0003e2000b921c44 */
[----:B------:R-:W-:Y:S01]  /*26b0*/  IMAD R30, R7, 0x20, R33 ;  /* 0x00000020071e7824 */ /* 0x000fe200078e0221 */
[----:B------:R-:W-:-:S02]  /*26c0*/  ISETP.GE.AND P1, PT, R35, c[0x0][0x17c], PT ;  /* 0x00005f0023007a0c */ /* 0x000fc40003f26270 */
[----:B------:R1:W-:Y:S01]  /*26d0*/  @!P0 LDGSTS.E.128 [R29], [R22.64] ;  /* 0x00000000161d8fae */ /* 0x0003e2000b921c44 */
[----:B------:R-:W-:Y:S02]  /*26e0*/  ISETP.GE.AND P0, PT, R18, 0x80, PT ;  /* 0x000000801200780c */ /* 0x000fe40003f06270 */
[----:B------:R-:W-:Y:S01]  /*26f0*/  ISETP.GE.OR P1, PT, R30, c[0x0][0x180], P1 ;  /* 0x000060001e007a0c */ /* 0x000fe20000f26670 */
[----:B------:R1:W-:Y:S01]  /*2700*/  @!P2 LDGSTS.E.128 [R31], [R24.64] ;  /* 0x00000000181fafae */ /* 0x0003e2000b921c44 */
[----:B------:R-:W-:-:S11]  /*2710*/  IADD3 R28, R18, 0x80, RZ ;  /* 0x00000080121c7810 */ /* 0x000fd60007ffe0ff */
[----:B------:R-:W-:Y:S05]  /*2720*/  @P1 BRA `(.L_x_30) ;  /* 0x0000009000001947 */ /* 0x000fea0003800000 */
[----:B-1----:R-:W-:Y:S01]  /*2730*/  IMAD R18, R30, c[0x0][0x17c], RZ ;  /* 0x00005f001e127a24 */ /* 0x002fe200078e02ff */
[----:B------:R-:W-:Y:S01]  /*2740*/  SHF.R.S32.HI R21, RZ, 0x1f, R35 ;  /* 0x0000001fff157819 */ /* 0x000fe20000011423 */
[----:B------:R-:W-:-:S03]  /*2750*/  IMAD R26, R33, 0x40, R26 ;  /* 0x00000040211a7824 */ /* 0x000fc600078e021a */
[----:B------:R-:W-:Y:S01]  /*2760*/  IADD3 R22, P1, R35, R18, RZ ;  /* 0x0000001223167210 */ /* 0x000fe20007f3e0ff */
[----:B------:R-:W-:-:S03]  /*2770*/  IMAD R23, R26, 0x2, R17 ;  /* 0x000000021a177824 */ /* 0x000fc600078e0211 */
[----:B------:R-:W-:Y:S02]  /*2780*/  LEA.HI.X.SX32 R21, R18, R21, 0x1, P1 ;  /* 0x0000001512157211 */ /* 0x000fe400008f0eff */
[----:B------:R-:W-:-:S04]  /*2790*/  LEA R20, P1, R22, c[0x0][0x168], 0x1 ;  /* 0x00005a0016147a11 */ /* 0x000fc800078208ff */
[----:B------:R-:W-:-:S05]  /*27a0*/  LEA.HI.X R21, R22, c[0x0][0x16c], R21, 0x1, P1 ;  /* 0x00005b0016157a11 */ /* 0x000fca00008f0c15 */
[----:B------:R1:W-:Y:S04]  /*27b0*/  LDGSTS.E.128 [R23], [R20.64] ;  /* 0x0000000014177fae */ /* 0x0003e8000b921c44 */
.L_x_30:
[----:B-1----:R-:W-:Y:S05]  /*27c0*/  BSYNC B1 ;  /* 0x0000000000017941 */ /* 0x002fea0003800000 */
.L_x_29:
[----:B------:R-:W-:Y:S01]  /*27d0*/  IMAD.MOV.U32 R18, RZ, RZ, R28 ;  /* 0x000000ffff127224 */ /* 0x000fe200078e001c */
[----:B------:R-:W-:Y:S05]  /*27e0*/  @!P0 BRA `(.L_x_31) ;  /* 0xfffff9f000008947 */ /* 0x000fea000383ffff */
.L_x_28:
[----:B------:R-:W-:Y:S05]  /*27f0*/  BSYNC B0 ;  /* 0x0000000000007941 */ /* 0x000fea0003800000 */
.L_x_27:
[----:B------:R-:W0:Y:S01]  /*2800*/  LDGDEPBAR ;  /* 0x00000000000079af */ /* 0x000e220000000000 */
[----:B------:R-:W-:Y:S01]  /*2810*/  IMAD.SHL.U32 R14, R14, 0x8, RZ ;  /* 0x000000080e0e7824 */ /* 0x000fe200078e00ff */
[----:B------:R-:W-:-:S04]  /*2820*/  DEPBAR.LE SB0, 0x0 ;  /* 0x000080000000791a */ /* 0x000fc80000000000 */
[----:B------:R-:W-:Y:S01]  /*2830*/  @!PT LDS RZ, [RZ] ;  /* 0x00000000fffff984 */ /* 0x000fe20000000800 */
[----:B------:R-:W-:Y:S01]  /*2840*/  @!PT LDS RZ, [RZ] ;  /* 0x00000000fffff984 */ /* 0x000fe20000000800 */
[----:B------:R-:W-:Y:S01]  /*2850*/  @!PT LDS RZ, [RZ] ;  /* 0x00000000fffff984 */ /* 0x000fe20000000800 */
[----:B------:R-:W-:Y:S01]  /*2860*/  @!PT LDS RZ, [RZ] ;  /* 0x00000000fffff984 */ /* 0x000fe20000000800 */
[----:B------:R-:W-:Y:S06]  /*2870*/  MEMBAR.ALL.CTA ;  /* 0x0000000000007992 */ /* 0x000fec0000008000 */
[----:B------:R-:W-:Y:S01]  /*2880*/  IADD3 R7, R7, 0x1, RZ ;  /* 0x0000000107077810 */ /* 0x000fe20007ffe0ff */
[----:B------:R2:W-:Y:S03]  /*2890*/  ATOMS.ARRIVE.64 RZ, [R14+URZ] ;  /* 0x000000000eff7f8c */ /* 0x0005e6000c80043f */
[----:B------:R-:W-:-:S13]  /*28a0*/  ISETP.GE.AND P0, PT, R7, R16, PT ;  /* 0x000000100700720c */ /* 0x000fda0003f06270 */
[----:B--2---:R-:W-:Y:S01]  /*28b0*/  @P0 CALL.REL.NOINC `(.L_x_32) ;  /* 0x0000001000000944 */ /* 0x004fe20003c00000 */
[----:B------:R-:W-:Y:S05]  /*28c0*/  BRA `(.L_x_33) ;  /* 0xffffe81000007947 */ /* 0x000fea000383ffff */
.L_x_32:
[----:B------:R-:W-:Y:S05]  /*28d0*/  EXIT ;  /* 0x000000000000794d */ /* 0x000fea0003800000 */
.L_x_34:
[----:B------:R-:W-:-:S00]  /*28e0*/  BRA `(.L_x_34) ;  /* 0xfffffff000007947 */ /* 0x000fc0000383ffff */
[----:B------:R-:W-:-:S00]  /*28f0*/  NOP ;  /* 0x0000000000007918 */ /* 0x000fc00000000000 */
        /* <DEDUP_REMOVED lines=8> */
.L_x_35:


//--------------------- .nv.shared.gemm_mma_kernel --------------------------
	.section	.nv.shared.gemm_mma_kernel,"aw",@nobits
	.sectionflags	@""
	.align	16
